def gluon_tcgen05(
    a_ptr,
    b_ptr,
    c_ptr,
    M,
    N,
    K,
    stride_am,
    stride_bk,
    stride_cm,
    BLOCK_M: gl.constexpr,
    BLOCK_N: gl.constexpr,
    BLOCK_K: gl.constexpr,
    DTYPE: gl.constexpr,
    A_LAYOUT: gl.constexpr,
    B_LAYOUT: gl.constexpr,
    C_LAYOUT: gl.constexpr,
    B_SHAPE: gl.constexpr,
    TMEM_LAYOUT: gl.constexpr,
    TMEM_REG: gl.constexpr,
    TRANS_B: gl.constexpr,
    NUM_BUFFERS: gl.constexpr,
):
    a_desc = tma.make_tensor_descriptor(
        a_ptr, [M, K], [stride_am, 1], [BLOCK_M, BLOCK_K], A_LAYOUT
    )
    b_desc = tma.make_tensor_descriptor(
        b_ptr,
        [N, K] if TRANS_B else [K, N],
        [stride_bk, 1],
        B_SHAPE,
        B_LAYOUT,
    )
    c_desc = tma.make_tensor_descriptor(
        c_ptr, [M, N], [stride_cm, 1], [BLOCK_M, BLOCK_N], C_LAYOUT
    )

    a_bufs = gl.allocate_shared_memory(
        DTYPE, [NUM_BUFFERS, BLOCK_M, BLOCK_K], A_LAYOUT
    )
    b_bufs = gl.allocate_shared_memory(DTYPE, [NUM_BUFFERS] + B_SHAPE, B_LAYOUT)

    pid_m = gl.program_id(0)
    pid_n = gl.program_id(1)
    off_m = pid_m * BLOCK_M
    off_n = pid_n * BLOCK_N

    tma_bars = gl.allocate_shared_memory(
        gl.int64, [NUM_BUFFERS, 1], mbarrier.MBarrierLayout()
    )
    mma_bars = gl.allocate_shared_memory(
        gl.int64, [NUM_BUFFERS, 1], mbarrier.MBarrierLayout()
    )
    for i in gl.static_range(NUM_BUFFERS):
        mbarrier.init(tma_bars.index(i), count=1)
        mbarrier.init(mma_bars.index(i), count=1)

    acc_tmem = allocate_tensor_memory(gl.float32, [BLOCK_M, BLOCK_N], TMEM_LAYOUT)
    idx = 0
    phase = 0
    use_acc = False
    for k in range(0, K, BLOCK_K):
        a = a_bufs.index(idx)
        b = b_bufs.index(idx)
        tma_bar = tma_bars.index(idx)
        mma_bar = mma_bars.index(idx)
        mbarrier.expect(
            tma_bar, a_desc.block_type.nbytes + b_desc.block_type.nbytes
        )
        tma.async_copy_global_to_shared(a_desc, [off_m, k], tma_bar, a)
        tma.async_copy_global_to_shared(
            b_desc, [off_n, k] if TRANS_B else [k, off_n], tma_bar, b
        )
        mbarrier.wait(tma_bar, phase=phase)

        if TRANS_B:
            b = b.permute((1, 0))
        tcgen05_mma(a, b, acc_tmem, use_acc=use_acc)
        tcgen05_commit(mma_bar)
        mbarrier.wait(mma_bar, phase=phase)
        use_acc = True

        idx += 1
        if idx == NUM_BUFFERS:
            idx = 0
            phase ^= 1

    for i in gl.static_range(NUM_BUFFERS):
        mbarrier.invalidate(tma_bars.index(i))
        mbarrier.invalidate(mma_bars.index(i))

    acc = acc_tmem.load(TMEM_REG)
    c_smem = gl.allocate_shared_memory(DTYPE, [BLOCK_M, BLOCK_N], C_LAYOUT)
    c_smem.store(acc.to(DTYPE))
    fence_async_shared()
    tma.async_copy_shared_to_global(c_desc, [off_m, off_n], c_smem)
    tma.store_wait(pendings=0)

# config = {"BLOCK_K": 32, "BLOCK_M": 128, "BLOCK_N": 128, "arch": "sm_100", "dtype": "fp16", "num_buffers": 3, "num_warps": 8, "trans_b": 0}
# arch = sm_100


// ===== COMPILED SASS (sm_100a) =====

	.target	sm_100a

	.elftype	@"ET_EXEC"


//--------------------- .note.nv.tkinfo           --------------------------
	.section	.note.nv.tkinfo,"",@"SHT_NOTE"
	.sectionflags	@"SHF_NOTE_NV_TKINFO"
	.tkinfo
        /*0018*/ 	.word	0x00000081
        /*0030*/ 	.string	""
        /*0030*/ 	.string	"ptxas-blackwell"
        /*0030*/ 	.string	"Cuda compilation tools, release 12.9, V12.9.86"
        /*0030*/ 	.string	"Build cuda_12.9.r12.9/compiler.36037853_0"
        /*0030*/ 	.string	"-v  -suppress-debug-info  -lineinfo  -arch sm_100a "



//--------------------- .note.nv.cuver            --------------------------
	.section	.note.nv.cuver,"",@"SHT_NOTE"
	.sectionflags	@"SHF_NOTE_NV_CUVER"
        /*0018*/ 	.short	0x0001
        /*001a*/ 	.short	0x0064
        /*001c*/ 	.short	0x0001
        /*001e*/ 	.short	0x0000
        /*0020*/ 	.short	0x0001
        /*0022*/ 	.short	0x0000


//--------------------- .nv.info                  --------------------------
	.section	.nv.info,"",@"SHT_CUDA_INFO"
	.align	4


	//----- nvinfo : EIATTR_REGCOUNT
	.align		4
        /*0000*/ 	.byte	0x04, 0x2f
        /*0002*/ 	.short	(.L_4 - .L_3)
	.align		4
.L_3:
        /*0004*/ 	.word	index@(gluon_tcgen05)
        /*0008*/ 	.word	0x00000047


	//----- nvinfo : EIATTR_FRAME_SIZE
	.align		4
.L_4:
        /*000c*/ 	.byte	0x04, 0x11
        /*000e*/ 	.short	(.L_6 - .L_5)
	.align		4
.L_5:
        /*0010*/ 	.word	index@($__internal_2_$__cuda_sm10x_tcgen05_guardrail_trap_unallocated_columns_being_dealloced)
        /*0014*/ 	.word	0x00000000


	//----- nvinfo : EIATTR_FRAME_SIZE
	.align		4
.L_6:
        /*0018*/ 	.byte	0x04, 0x11
        /*001a*/ 	.short	(.L_8 - .L_7)
	.align		4
.L_7:
        /*001c*/ 	.word	index@($__internal_1_$__cuda_sm10x_tcgen05_guardrail_trap_phase_invalid_during_alloc)
        /*0020*/ 	.word	0x00000000


	//----- nvinfo : EIATTR_FRAME_SIZE
	.align		4
.L_8:
        /*0024*/ 	.byte	0x04, 0x11
        /*0026*/ 	.short	(.L_10 - .L_9)
	.align		4
.L_9:
        /*0028*/ 	.word	index@($__internal_0_$__cuda_sm10x_tcgen05_guardrail_trap_col_being_dealloced_not_returned_by_alloc)
        /*002c*/ 	.word	0x00000000


	//----- nvinfo : EIATTR_FRAME_SIZE
	.align		4
.L_10:
        /*0030*/ 	.byte	0x04, 0x11
        /*0032*/ 	.short	(.L_12 - .L_11)
	.align		4
.L_11:
        /*0034*/ 	.word	index@(gluon_tcgen05)
        /*0038*/ 	.word	0x00000000


	//----- nvinfo : EIATTR_MIN_STACK_SIZE
	.align		4
.L_12:
        /*003c*/ 	.byte	0x04, 0x12
        /*003e*/ 	.short	(.L_14 - .L_13)
	.align		4
.L_13:
        /*0040*/ 	.word	index@(gluon_tcgen05)
        /*0044*/ 	.word	0x00000000
.L_14:


//--------------------- .nv.info.gluon_tcgen05    --------------------------
	.section	.nv.info.gluon_tcgen05,"",@"SHT_CUDA_INFO"
	.sectionflags	@""
	.align	4


	//----- nvinfo : EIATTR_CUDA_API_VERSION
	.align		4
        /*0000*/ 	.byte	0x04, 0x37
        /*0002*/ 	.short	(.L_16 - .L_15)
.L_15:
        /*0004*/ 	.word	0x00000081


	//----- nvinfo : EIATTR_KPARAM_INFO
	.align		4
.L_16:
        /*0008*/ 	.byte	0x04, 0x17
        /*000a*/ 	.short	(.L_18 - .L_17)
.L_17:
        /*000c*/ 	.word	0x00000000
        /*0010*/ 	.short	0x000a
        /*0012*/ 	.short	0x0048
        /*0014*/ 	.byte	0x00, 0xf4, 0x21, 0x00


	//----- nvinfo : EIATTR_KPARAM_INFO
	.align		4
.L_18:
        /*0018*/ 	.byte	0x04, 0x17
        /*001a*/ 	.short	(.L_20 - .L_19)
.L_19:
        /*001c*/ 	.word	0x00000000
        /*0020*/ 	.short	0x0009
        /*0022*/ 	.short	0x0040
        /*0024*/ 	.byte	0x00, 0xf4, 0x21, 0x00


	//----- nvinfo : EIATTR_KPARAM_INFO
	.align		4
.L_20:
        /*0028*/ 	.byte	0x04, 0x17
        /*002a*/ 	.short	(.L_22 - .L_21)
.L_21:
        /*002c*/ 	.word	0x00000000
        /*0030*/ 	.short	0x0008
        /*0032*/ 	.short	0x0038
        /*0034*/ 	.byte	0x00, 0xf0, 0x21, 0x00


	//----- nvinfo : EIATTR_KPARAM_INFO
	.align		4
.L_22:
        /*0038*/ 	.byte	0x04, 0x17
        /*003a*/ 	.short	(.L_24 - .L_23)
.L_23:
        /*003c*/ 	.word	0x00000000
        /*0040*/ 	.short	0x0007
        /*0042*/ 	.short	0x0030
        /*0044*/ 	.byte	0x00, 0xf0, 0x21, 0x00


	//----- nvinfo : EIATTR_KPARAM_INFO
	.align		4
.L_24:
        /*0048*/ 	.byte	0x04, 0x17
        /*004a*/ 	.short	(.L_26 - .L_25)
.L_25:
        /*004c*/ 	.word	0x00000000
        /*0050*/ 	.short	0x0006
        /*0052*/ 	.short	0x0028
        /*0054*/ 	.byte	0x00, 0xf0, 0x21, 0x00


	//----- nvinfo : EIATTR_KPARAM_INFO
	.align		4
.L_26:
        /*0058*/ 	.byte	0x04, 0x17
        /*005a*/ 	.short	(.L_28 - .L_27)
.L_27:
        /*005c*/ 	.word	0x00000000
        /*0060*/ 	.short	0x0005
        /*0062*/ 	.short	0x0020
        /*0064*/ 	.byte	0x00, 0xf0, 0x11, 0x00


	//----- nvinfo : EIATTR_KPARAM_INFO
	.align		4
.L_28:
        /*0068*/ 	.byte	0x04, 0x17
        /*006a*/ 	.short	(.L_30 - .L_29)
.L_29:
        /*006c*/ 	.word	0x00000000
        /*0070*/ 	.short	0x0004
        /*0072*/ 	.short	0x001c
        /*0074*/ 	.byte	0x00, 0xf0, 0x11, 0x00


	//----- nvinfo : EIATTR_KPARAM_INFO
	.align		4
.L_30:
        /*0078*/ 	.byte	0x04, 0x17
        /*007a*/ 	.short	(.L_32 - .L_31)
.L_31:
        /*007c*/ 	.word	0x00000000
        /*0080*/ 	.short	0x0003
        /*0082*/ 	.short	0x0018
        /*0084*/ 	.byte	0x00, 0xf0, 0x11, 0x00


	//----- nvinfo : EIATTR_KPARAM_INFO
	.align		4
.L_32:
        /*0088*/ 	.byte	0x04, 0x17
        /*008a*/ 	.short	(.L_34 - .L_33)
.L_33:
        /*008c*/ 	.word	0x00000000
        /*0090*/ 	.short	0x0002
        /*0092*/ 	.short	0x0010
        /*0094*/ 	.byte	0x00, 0xf4, 0x21, 0x00


	//----- nvinfo : EIATTR_KPARAM_INFO
	.align		4
.L_34:
        /*0098*/ 	.byte	0x04, 0x17
        /*009a*/ 	.short	(.L_36 - .L_35)
.L_35:
        /*009c*/ 	.word	0x00000000
        /*00a0*/ 	.short	0x0001
        /*00a2*/ 	.short	0x0008
        /*00a4*/ 	.byte	0x00, 0xf4, 0x21, 0x00


	//----- nvinfo : EIATTR_KPARAM_INFO
	.align		4
.L_36:
        /*00a8*/ 	.byte	0x04, 0x17
        /*00aa*/ 	.short	(.L_38 - .L_37)
.L_37:
        /*00ac*/ 	.word	0x00000000
        /*00b0*/ 	.short	0x0000
        /*00b2*/ 	.short	0x0000
        /*00b4*/ 	.byte	0x00, 0xf4, 0x21, 0x00


	//----- nvinfo : EIATTR_AT_ENTRY_FRAGMENTS
	.align		4
.L_38:
        /*00b8*/ 	.byte	0x04, 0x4f
        /*00ba*/ 	.short	(.L_40 - .L_39)


	//   ....[0]....
.L_39:
        /*00bc*/ 	.word	0x00000004


	//----- nvinfo : EIATTR_RESERVED_SMEM_USED
	.align		4
.L_40:
        /*00c0*/ 	.byte	0x01, 0x41
	.zero		2


	//----- nvinfo : EIATTR_SPARSE_MMA_MASK
	.align		4
        /*00c4*/ 	.byte	0x03, 0x50
        /*00c6*/ 	.short	0x0000


	//----- nvinfo : EIATTR_TCGEN05_1CTA_USED
	.align		4
        /*00c8*/ 	.byte	0x01, 0x51
	.zero		2


	//----- nvinfo : EIATTR_MAXREG_COUNT
	.align		4
        /*00cc*/ 	.byte	0x03, 0x1b
        /*00ce*/ 	.short	0x00ff


	//----- nvinfo : EIATTR_NUM_BARRIERS
	.align		4
        /*00d0*/ 	.byte	0x02, 0x4c
        /*00d2*/ 	.byte	0x01
	.zero		1


	//----- nvinfo : EIATTR_INT_WARP_WIDE_INSTR_OFFSETS
	.align		4
        /*00d4*/ 	.byte	0x04, 0x31
        /*00d6*/ 	.short	(.L_42 - .L_41)


	//   ....[0]....
.L_41:
        /*00d8*/ 	.word	0x00001720


	//   ....[1]....
        /*00dc*/ 	.word	0x00001740


	//   ....[2]....
        /*00e0*/ 	.word	0x000017c0


	//   ....[3]....
        /*00e4*/ 	.word	0x00001ab0


	//   ....[4]....
        /*00e8*/ 	.word	0x00001ac0


	//   ....[5]....
        /*00ec*/ 	.word	0x00001ad0


	//   ....[6]....
        /*00f0*/ 	.word	0x00001ae0


	//   ....[7]....
        /*00f4*/ 	.word	0x00001db0


	//   ....[8]....
        /*00f8*/ 	.word	0x00001dc0


	//   ....[9]....
        /*00fc*/ 	.word	0x00001f50


	//   ....[10]....
        /*0100*/ 	.word	0x00001fb0


	//   ....[11]....
        /*0104*/ 	.word	0x00001fc0


	//   ....[12]....
        /*0108*/ 	.word	0x00001ff0


	//   ....[13]....
        /*010c*/ 	.word	0x00002210


	//   ....[14]....
        /*0110*/ 	.word	0x00002220


	//   ....[15]....
        /*0114*/ 	.word	0x00002550


	//   ....[16]....
        /*0118*/ 	.word	0x00002560


	//   ....[17]....
        /*011c*/ 	.word	0x00002a50


	//   ....[18]....
        /*0120*/ 	.word	0x00002aa0


	//----- nvinfo : EIATTR_COOP_GROUP_MASK_REGIDS
	.align		4
.L_42:
        /*0124*/ 	.byte	0x04, 0x29
        /*0126*/ 	.short	(.L_44 - .L_43)


	//   ....[0]....
.L_43:
        /*0128*/ 	.word	0xffffffff


	//   ....[1]....
        /*012c*/ 	.word	0xffffffff


	//   ....[2]....
        /*0130*/ 	.word	0xffffffff


	//   ....[3]....
        /*0134*/ 	.word	0xffffffff


	//   ....[4]....
        /*0138*/ 	.word	0xffffffff


	//   ....[5]....
        /*013c*/ 	.word	0xffffffff


	//   ....[6]....
        /*0140*/ 	.word	0xffffffff


	//   ....[7]....
        /*0144*/ 	.word	0xffffffff


	//   ....[8]....
        /*0148*/ 	.word	0xffffffff


	//   ....[9]....
        /*014c*/ 	.word	0xffffffff


	//----- nvinfo : EIATTR_COOP_GROUP_INSTR_OFFSETS
	.align		4
.L_44:
        /*0150*/ 	.byte	0x04, 0x28
        /*0152*/ 	.short	(.L_46 - .L_45)


	//   ....[0]....
.L_45:
        /*0154*/ 	.word	0x00000050


	//   ....[1]....
        /*0158*/ 	.word	0x00000310


	//   ....[2]....
        /*015c*/ 	.word	0x00000500


	//   ....[3]....
        /*0160*/ 	.word	0x000009c0


	//   ....[4]....
        /*0164*/ 	.word	0x00000b00


	//   ....[5]....
        /*0168*/ 	.word	0x00000fb0


	//   ....[6]....
        /*016c*/ 	.word	0x000010f0


	//   ....[7]....
        /*0170*/ 	.word	0x000015e0


	//   ....[8]....
        /*0174*/ 	.word	0x000028e0


	//   ....[9]....
        /*0178*/ 	.word	0x00002b50


	//----- nvinfo : EIATTR_VRC_CTA_INIT_COUNT
	.align		4
.L_46:
        /*017c*/ 	.byte	0x02, 0x4a
        /*017e*/ 	.byte	0x80
	.zero		1


	//----- nvinfo : EIATTR_MBARRIER_INSTR_OFFSETS
	.align		4
        /*0180*/ 	.byte	0x04, 0x39
        /*0182*/ 	.short	(.L_48 - .L_47)


	//   ....[0]....
.L_47:
        /*0184*/ 	.word	0x000017e0
        /*0188*/ 	.word	0x000000ff
        /*018c*/ 	.word	0x0000c000
        /*0190*/ 	.short	0x0100
        /*0192*/ 	.byte	0x08
	.zero		1


	//   ....[1]....
        /*0194*/ 	.word	0x000017f0
        /*0198*/ 	.word	0x000000ff
        /*019c*/ 	.word	0x0000c020
        /*01a0*/ 	.short	0x0100
        /*01a2*/ 	.byte	0x08
	.zero		1


	//   ....[2]....
        /*01a4*/ 	.word	0x000018a0
        /*01a8*/ 	.word	0x000000ff
        /*01ac*/ 	.word	0x0000c008
        /*01b0*/ 	.short	0x0100
        /*01b2*/ 	.byte	0x08
	.zero		1


	//   ....[3]....
        /*01b4*/ 	.word	0x000018b0
        /*01b8*/ 	.word	0x000000ff
        /*01bc*/ 	.word	0x0000c028
        /*01c0*/ 	.short	0x0100
        /*01c2*/ 	.byte	0x08
	.zero		1


	//   ....[4]....
        /*01c4*/ 	.word	0x000019c0
        /*01c8*/ 	.word	0x000000ff
        /*01cc*/ 	.word	0x0000c010
        /*01d0*/ 	.short	0x0100
        /*01d2*/ 	.byte	0x08
	.zero		1


	//   ....[5]....
        /*01d4*/ 	.word	0x000019d0
        /*01d8*/ 	.word	0x000000ff
        /*01dc*/ 	.word	0x0000c030
        /*01e0*/ 	.short	0x0100
        /*01e2*/ 	.byte	0x08
	.zero		1


	//   ....[6]....
        /*01e4*/ 	.word	0x00001bd0
        /*01e8*/ 	.word	0x000000ff
        /*01ec*/ 	.word	0x0000c000
        /*01f0*/ 	.short	0x010a
        /*01f2*/ 	.byte	0x08
	.zero		1


	//   ....[7]....
        /*01f4*/ 	.word	0x00001e10
        /*01f8*/ 	.word	0x000000ff
        /*01fc*/ 	.word	0x0000c020
        /*0200*/ 	.short	0x010a
        /*0202*/ 	.byte	0x08
	.zero		1


	//   ....[8]....
        /*0204*/ 	.word	0x00002060
        /*0208*/ 	.word	0x000000ff
        /*020c*/ 	.word	0x0000c000
        /*0210*/ 	.short	0x010a
        /*0212*/ 	.byte	0x19
	.zero		1


	//   ....[9]....
        /*0214*/ 	.word	0x00002260
        /*0218*/ 	.word	0x000000ff
        /*021c*/ 	.word	0x0000c020
        /*0220*/ 	.short	0x010a
        /*0222*/ 	.byte	0x19
	.zero		1


	//   ....[10]....
        /*0224*/ 	.word	0x00002330
        /*0228*/ 	.word	0x000000ff
        /*022c*/ 	.word	0x0000c000
        /*0230*/ 	.short	0x0108
        /*0232*/ 	.byte	0x08
	.zero		1


	//   ....[11]....
        /*0234*/ 	.word	0x00002340
        /*0238*/ 	.word	0x000000ff
        /*023c*/ 	.word	0x0000c020
        /*0240*/ 	.short	0x0108
        /*0242*/ 	.byte	0x08
	.zero		1


	//   ....[12]....
        /*0244*/ 	.word	0x00002390
        /*0248*/ 	.word	0x000000ff
        /*024c*/ 	.word	0x0000c008
        /*0250*/ 	.short	0x0108
        /*0252*/ 	.byte	0x08
	.zero		1


	//   ....[13]....
        /*0254*/ 	.word	0x000023a0
        /*0258*/ 	.word	0x000000ff
        /*025c*/ 	.word	0x0000c028
        /*0260*/ 	.short	0x0108
        /*0262*/ 	.byte	0x08
	.zero		1


	//   ....[14]....
        /*0264*/ 	.word	0x000023f0
        /*0268*/ 	.word	0x000000ff
        /*026c*/ 	.word	0x0000c010
        /*0270*/ 	.short	0x0108
        /*0272*/ 	.byte	0x08
	.zero		1


	//   ....[15]....
        /*0274*/ 	.word	0x00002400
        /*0278*/ 	.word	0x000000ff
        /*027c*/ 	.word	0x0000c030
        /*0280*/ 	.short	0x0108
        /*0282*/ 	.byte	0x08
	.zero		1


	//   ....[16]....
        /*0284*/ 	.word	0x00002b70
        /*0288*/ 	.word	0x000000ff
        /*028c*/ 	.word	0x0000c000
        /*0290*/ 	.short	0x010a
        /*0292*/ 	.byte	0x08
	.zero		1


	//   ....[17]....
        /*0294*/ 	.word	0x00002ba0
        /*0298*/ 	.word	0x000000ff
        /*029c*/ 	.word	0x0000c020
        /*02a0*/ 	.short	0x010a
        /*02a2*/ 	.byte	0x08
	.zero		1


	//   ....[18]....
        /*02a4*/ 	.word	0x00002bd0
        /*02a8*/ 	.word	0x000000ff
        /*02ac*/ 	.word	0x0000c000
        /*02b0*/ 	.short	0x010a
        /*02b2*/ 	.byte	0x19
	.zero		1


	//   ....[19]....
        /*02b4*/ 	.word	0x00002c00
        /*02b8*/ 	.word	0x000000ff
        /*02bc*/ 	.word	0x0000c020
        /*02c0*/ 	.short	0x010a
        /*02c2*/ 	.byte	0x19
	.zero		1


	//----- nvinfo : EIATTR_NUM_MBARRIERS
	.align		4
.L_48:
        /*02c4*/ 	.byte	0x03, 0x38
        /*02c6*/ 	.short	0x0006


	//----- nvinfo : EIATTR_EXIT_INSTR_OFFSETS
	.align		4
        /*02c8*/ 	.byte	0x04, 0x1c
        /*02ca*/ 	.short	(.L_50 - .L_49)


	//   ....[0]....
.L_49:
        /*02cc*/ 	.word	0x00002b60


	//----- nvinfo : EIATTR_REQNTID
	.align		4
.L_50:
        /*02d0*/ 	.byte	0x04, 0x10
        /*02d2*/ 	.short	(.L_52 - .L_51)
.L_51:
        /*02d4*/ 	.word	0x00000100
        /*02d8*/ 	.word	0x00000001
        /*02dc*/ 	.word	0x00000001


	//----- nvinfo : EIATTR_CRS_STACK_SIZE
	.align		4
.L_52:
        /*02e0*/ 	.byte	0x04, 0x1e
        /*02e2*/ 	.short	(.L_54 - .L_53)
.L_53:
        /*02e4*/ 	.word	0x00000000


	//----- nvinfo : EIATTR_CBANK_PARAM_SIZE
	.align		4
.L_54:
        /*02e8*/ 	.byte	0x03, 0x19
        /*02ea*/ 	.short	0x0050


	//----- nvinfo : EIATTR_PARAM_CBANK
	.align		4
        /*02ec*/ 	.byte	0x04, 0x0a
        /*02ee*/ 	.short	(.L_56 - .L_55)
	.align		4
.L_55:
        /*02f0*/ 	.word	index@(.nv.constant0.gluon_tcgen05)
        /*02f4*/ 	.short	0x0380
        /*02f6*/ 	.short	0x0050


	//----- nvinfo : EIATTR_SW_WAR
	.align		4
.L_56:
        /*02f8*/ 	.byte	0x04, 0x36
        /*02fa*/ 	.short	(.L_58 - .L_57)
.L_57:
        /*02fc*/ 	.word	0x00000008
.L_58:


//--------------------- .nv.compat                --------------------------
	.section	.nv.compat,"",@"SHT_CUDA_COMPAT_INFO"
	.align	4
        /*0000*/ 	.byte	0x02, 0x02, 0x02, 0x00, 0x02, 0x05, 0x05, 0x00, 0x02, 0x03, 0x03, 0x00, 0x02, 0x06, 0x01, 0x00


//--------------------- .nv.callgraph             --------------------------
	.section	.nv.callgraph,"",@"SHT_CUDA_CALLGRAPH"
	.align	4
	.sectionentsize	8
	.align		4
        /*0000*/ 	.word	0x00000000
	.align		4
        /*0004*/ 	.word	0xffffffff
	.align		4
        /*0008*/ 	.word	0x00000000
	.align		4
        /*000c*/ 	.word	0xfffffffe
	.align		4
        /*0010*/ 	.word	0x00000000
	.align		4
        /*0014*/ 	.word	0xfffffffd
	.align		4
        /*0018*/ 	.word	0x00000000
	.align		4
        /*001c*/ 	.word	0xfffffffc


//--------------------- .text.gluon_tcgen05       --------------------------
	.section	.text.gluon_tcgen05,"ax",@progbits
	.align	128
        .global         gluon_tcgen05
        .type           gluon_tcgen05,@function
        .size           gluon_tcgen05,(.L_x_81 - gluon_tcgen05)
        .other          gluon_tcgen05,@"STO_CUDA_ENTRY STV_DEFAULT"
gluon_tcgen05:
.text.gluon_tcgen05:
[----:B------:R-:W1:Y:S01]  /*0000*/  LDC R1, c[0x0][0x37c] ;  /* 0x0000df00ff017b82 */ /* 0x000e620000000800 */
[----:B------:R-:W2:Y:S02]  /*0010*/  S2R R0, SR_TID.X ;  /* 0x0000000000007919 */ /* 0x000ea40000002100 */
[----:B--2---:R-:W-:-:S13]  /*0020*/  ISETP.GE.U32.AND P2, PT, R0, 0x20, PT ;  /* 0x000000200000780c */ /* 0x004fda0003f46070 */
[----:B------:R-:W-:Y:S05]  /*0030*/  @P2 BRA `(.L_x_0) ;  /* 0x0000000000b82947 */ /* 0x000fea0003800000 */
[----:B------:R-:W2:Y:S01]  /*0040*/  S2UR UR6, SR_CgaCtaId ;  /* 0x00000000000679c3 */ /* 0x000ea20000008800 */
[----:B------:R-:W-:Y:S01]  /*0050*/  NOP ;  /* 0x0000000000007918 */ /* 0x000fe20000000000 */
[----:B------:R-:W-:Y:S02]  /*0060*/  UMOV UR4, 0x40 ;  /* 0x0000004000047882 */ /* 0x000fe40000000000 */
[----:B--2---:R-:W-:-:S09]  /*0070*/  ULEA UR4, UR6, UR4, 0x18 ;  /* 0x0000000406047291 */ /* 0x004fd2000f8ec0ff */
[----:B------:R-:W2:Y:S01]  /*0080*/  LDS.U8 R2, [UR4] ;  /* 0x00000004ff027984 */ /* 0x000ea20008000000 */
[----:B------:R-:W-:Y:S02]  /*0090*/  UMOV UR4, 0x400 ;  /* 0x0000040000047882 */ /* 0x000fe40000000000 */
[----:B------:R-:W-:Y:S01]  /*00a0*/  ULEA UR4, UR6, UR4, 0x18 ;  /* 0x0000000406047291 */ /* 0x000fe2000f8ec0ff */
[----:B--2---:R-:W-:-:S13]  /*00b0*/  ISETP.NE.AND P0, PT, R2, RZ, PT ;  /* 0x000000ff0200720c */ /* 0x004fda0003f05270 */
[----:B------:R-:W-:Y:S05]  /*00c0*/  @P0 BRA `(.L_x_1) ;  /* 0x00000000007c0947 */ /* 0x000fea0003800000 */
[----:B------:R-:W-:-:S13]  /*00d0*/  ELECT P0, URZ, PT ;  /* 0x0000000000ff782f */ /* 0x000fda0003800000 */
[----:B------:R-:W-:Y:S05]  /*00e0*/  @!P0 BRA `(.L_x_2) ;  /* 0x0000000000848947 */ /* 0x000fea0003800000 */
[----:B------:R-:W-:Y:S01]  /*00f0*/  UMOV UR5, 0x4 ;  /* 0x0000000400057882 */ /* 0x000fe20000000000 */
[----:B------:R-:W-:Y:S02]  /*0100*/  IMAD.MOV.U32 R5, RZ, RZ, 0x1 ;  /* 0x00000001ff057424 */ /* 0x000fe400078e00ff */
[----:B------:R-:W-:Y:S02]  /*0110*/  IMAD.MOV.U32 R3, RZ, RZ, 0xf ;  /* 0x0000000fff037424 */ /* 0x000fe400078e00ff */
[----:B------:R-:W-:Y:S04]  /*0120*/  DEPBAR.LE SB2, 0x36 ;  /* 0x0000ad800000791a */ /* 0x000fe80000000000 */
[----:B------:R-:W2:Y:S02]  /*0130*/  UTCATOMSWS.FIND_AND_SET.ALIGN UP0, UR5, UR5 ;  /* 0x00000005000575e3 */ /* 0x000ea40008000800 */
[----:B--2---:R-:W-:-:S04]  /*0140*/  PLOP3.LUT P0, PT, PT, PT, UP0, 0x80, 0x8 ;  /* 0x000000000008781c */ /* 0x004fc80003f0f008 */
[----:B------:R-:W-:-:S04]  /*0150*/  SEL R2, RZ, 0xffffffff, !P0 ;  /* 0xffffffffff027807 */ /* 0x000fc80004000000 */
[----:B------:R-:W-:Y:S01]  /*0160*/  ISETP.NE.AND P0, PT, R2, RZ, PT ;  /* 0x000000ff0200720c */ /* 0x000fe20003f05270 */
[----:B------:R-:W-:-:S12]  /*0170*/  IMAD.U32 R2, RZ, RZ, UR5 ;  /* 0x00000005ff027e24 */ /* 0x000fd8000f8e00ff */
[----:B------:R-:W-:Y:S05]  /*0180*/  @P0 BRA `(.L_x_3) ;  /* 0x0000000000240947 */ /* 0x000fea0003800000 */
.L_x_4:
[----:B------:R-:W-:Y:S05]  /*0190*/  NANOSLEEP 0x64 ;  /* 0x000000640000795d */ /* 0x000fea0003800000 */
[----:B------:R-:W-:-:S05]  /*01a0*/  UMOV UR5, 0x4 ;  /* 0x0000000400057882 */ /* 0x000fca0000000000 */
[----:B------:R-:W-:Y:S04]  /*01b0*/  DEPBAR.LE SB2, 0x36 ;  /* 0x0000ad800000791a */ /* 0x000fe80000000000 */
[----:B------:R-:W2:Y:S02]  /*01c0*/  UTCATOMSWS.FIND_AND_SET.ALIGN UP0, UR5, UR5 ;  /* 0x00000005000575e3 */ /* 0x000ea40008000800 */
[----:B--2---:R-:W-:-:S04]  /*01d0*/  PLOP3.LUT P0, PT, PT, PT, UP0, 0x80, 0x8 ;  /* 0x000000000008781c */ /* 0x004fc80003f0f008 */
[----:B------:R-:W-:-:S04]  /*01e0*/  SEL R2, RZ, 0xffffffff, !P0 ;  /* 0xffffffffff027807 */ /* 0x000fc80004000000 */
[----:B------:R-:W-:Y:S01]  /*01f0*/  ISETP.NE.AND P0, PT, R2, RZ, PT ;  /* 0x000000ff0200720c */ /* 0x000fe20003f05270 */
[----:B------:R-:W-:-:S12]  /*0200*/  IMAD.U32 R2, RZ, RZ, UR5 ;  /* 0x00000005ff027e24 */ /* 0x000fd8000f8e00ff */
[----:B------:R-:W-:Y:S05]  /*0210*/  @!P0 BRA `(.L_x_4) ;  /* 0xfffffffc00dc8947 */ /* 0x000fea000383ffff */
.L_x_3:
[C---:B------:R-:W-:Y:S01]  /*0220*/  VIADD R4, R2.reuse, 0x10 ;  /* 0x0000001002047836 */ /* 0x040fe20000000000 */
[----:B------:R-:W-:Y:S01]  /*0230*/  UMOV UR5, 0x50 ;  /* 0x0000005000057882 */ /* 0x000fe20000000000 */
[----:B------:R-:W-:Y:S01]  /*0240*/  SHF.L.U32 R3, R3, R2, RZ ;  /* 0x0000000203037219 */ /* 0x000fe200000006ff */
[----:B------:R-:W-:Y:S01]  /*0250*/  ULEA UR5, UR6, UR5, 0x18 ;  /* 0x0000000506057291 */ /* 0x000fe2000f8ec0ff */
[----:B------:R-:W-:Y:S01]  /*0260*/  IMAD.SHL.U32 R2, R2, 0x20, RZ ;  /* 0x0000002002027824 */ /* 0x000fe200078e00ff */
[----:B------:R-:W-:-:S04]  /*0270*/  SHF.L.U32 R4, R5, R4, RZ ;  /* 0x0000000405047219 */ /* 0x000fc800000006ff */
[----:B------:R-:W-:-:S05]  /*0280*/  LOP3.LUT R3, R4, R3, RZ, 0xfc, !PT ;  /* 0x0000000304037212 */ /* 0x000fca00078efcff */
[----:B------:R2:W-:Y:S04]  /*0290*/  ATOMS.OR RZ, [UR5], R3 ;  /* 0x00000003ffff798c */ /* 0x0005e8000b000005 */
[----:B------:R2:W-:Y:S01]  /*02a0*/  STS [UR4], R2 ;  /* 0x00000002ff007988 */ /* 0x0005e20008000804 */
[----:B------:R-:W-:Y:S05]  /*02b0*/  BRA `(.L_x_2) ;  /* 0x0000000000107947 */ /* 0x000fea0003800000 */
.L_x_1:
[----:B------:R-:W-:Y:S01]  /*02c0*/  IMAD.MOV.U32 R3, RZ, RZ, -0x1 ;  /* 0xffffffffff037424 */ /* 0x000fe200078e00ff */
[----:B------:R-:W-:-:S04]  /*02d0*/  MOV R2, 0x300 ;  /* 0x0000030000027802 */ /* 0x000fc80000000f00 */
[----:B------:R2:W-:Y:S03]  /*02e0*/  STS [UR4], R3 ;  /* 0x00000003ff007988 */ /* 0x0005e60008000804 */
[----:B-12---:R-:W-:Y:S05]  /*02f0*/  CALL.REL.NOINC `($__internal_1_$__cuda_sm10x_tcgen05_guardrail_trap_phase_invalid_during_alloc) ;  /* 0x0000002800587944 */ /* 0x006fea0003c00000 */
.L_x_2:
[----:B------:R-:W-:Y:S05]  /*0300*/  WARPSYNC.ALL ;  /* 0x0000000000007948 */ /* 0x000fea0003800000 */
[----:B------:R-:W-:Y:S01]  /*0310*/  NOP ;  /* 0x0000000000007918 */ /* 0x000fe20000000000 */
.L_x_0:
[----:B------:R-:W3:Y:S08]  /*0320*/  S2UR UR4, SR_CgaCtaId ;  /* 0x00000000000479c3 */ /* 0x000ef00000008800 */
[----:B------:R-:W-:Y:S01]  /*0330*/  BAR.SYNC.DEFER_BLOCKING 0x0 ;  /* 0x0000000000007b1d */ /* 0x000fe20000010000 */
[----:B------:R-:W-:-:S05]  /*0340*/  LOP3.LUT R68, R0, 0xff, RZ, 0xc0, !PT ;  /* 0x000000ff00447812 */ /* 0x000fca00078ec0ff */
[----:B------:R-:W-:Y:S02]  /*0350*/  UMOV UR8, 0x400 ;  /* 0x0000040000087882 */ /* 0x000fe40000000000 */
[----:B------:R-:W4:Y:S08]  /*0360*/  LDC R4, c[0x0][0x398] ;  /* 0x0000e600ff047b82 */ /* 0x000f300000000800 */
[----:B------:R-:W5:Y:S01]  /*0370*/  LDC R10, c[0x0][0x3a0] ;  /* 0x0000e800ff0a7b82 */ /* 0x000f620000000800 */
[----:B---3--:R-:W-:-:S07]  /*0380*/  ULEA UR8, UR4, UR8, 0x18 ;  /* 0x0000000804087291 */ /* 0x008fce000f8ec0ff */
[----:B------:R-:W3:Y:S02]  /*0390*/  S2UR UR19, SR_CTAID.Y ;  /* 0x00000000001379c3 */ /* 0x000ee40000002600 */
[----:B--2---:R-:W2:Y:S06]  /*03a0*/  LDS R3, [UR8] ;  /* 0x00000008ff037984 */ /* 0x004eac0008000800 */
[----:B------:R-:W-:Y:S06]  /*03b0*/  BAR.SYNC.DEFER_BLOCKING 0x0 ;  /* 0x0000000000007b1d */ /* 0x000fec0000010000 */
[----:B------:R-:W-:Y:S05]  /*03c0*/  @P2 BRA `(.L_x_5) ;  /* 0x0000000000182947 */ /* 0x000fea0003800000 */
[----:B------:R-:W-:Y:S01]  /*03d0*/  ELECT P0, URZ, PT ;  /* 0x0000000000ff782f */ /* 0x000fe20003800000 */
[----:B------:R-:W-:Y:S01]  /*03e0*/  IMAD.MOV.U32 R2, RZ, RZ, 0x1 ;  /* 0x00000001ff027424 */ /* 0x000fe200078e00ff */
[----:B------:R-:W-:Y:S01]  /*03f0*/  UMOV UR5, 0x40 ;  /* 0x0000004000057882 */ /* 0x000fe20000000000 */
[----:B------:R-:W-:Y:S01]  /*0400*/  UVIRTCOUNT.DEALLOC.SMPOOL 0x80 ;  /* 0x000000800000784c */ /* 0x000fe20000000000 */
[----:B------:R-:W-:-:S09]  /*0410*/  ULEA UR5, UR4, UR5, 0x18 ;  /* 0x0000000504057291 */ /* 0x000fd2000f8ec0ff */
[----:B------:R5:W-:Y:S03]  /*0420*/  @P0 STS.U8 [UR5], R2 ;  /* 0x00000002ff000988 */ /* 0x000be60008000005 */
.L_x_5:
[----:B------:R-:W5:Y:S01]  /*0430*/  S2UR UR4, SR_CTAID.Z ;  /* 0x00000000000479c3 */ /* 0x000f620000002700 */
[----:B------:R-:W4:Y:S01]  /*0440*/  LDCU UR5, c[0x0][0x370] ;  /* 0x00006e00ff0577ac */ /* 0x000f220008000800 */
[----:B------:R-:W-:Y:S01]  /*0450*/  ISETP.GE.U32.AND P0, PT, R68, 0x20, PT ;  /* 0x000000204400780c */ /* 0x000fe20003f06070 */
[----:B----4-:R-:W-:Y:S01]  /*0460*/  VIADD R4, R4, 0xffffffff ;  /* 0xffffffff04047836 */ /* 0x010fe20000000000 */
[C---:B------:R-:W-:Y:S01]  /*0470*/  ISETP.NE.U32.AND P3, PT, R68.reuse, RZ, PT ;  /* 0x000000ff4400720c */ /* 0x040fe20003f65070 */
[----:B------:R-:W5:Y:S01]  /*0480*/  LDCU UR6, c[0x0][0x374] ;  /* 0x00006e80ff0677ac */ /* 0x000f620008000800 */
[----:B------:R-:W-:Y:S01]  /*0490*/  LEA R11, R68, UR8, 0x2 ;  /* 0x00000008440b7c11 */ /* 0x000fe2000f8e10ff */
[----:B-----5:R-:W-:Y:S01]  /*04a0*/  VIADD R12, R10, 0xffffffff ;  /* 0xffffffff0a0c7836 */ /* 0x020fe20000000000 */
[----:B------:R-:W4:Y:S01]  /*04b0*/  S2UR UR7, SR_CTAID.X ;  /* 0x00000000000779c3 */ /* 0x000f220000002500 */
[----:B------:R-:W5:Y:S01]  /*04c0*/  LDCU.64 UR16, c[0x0][0x3c0] ;  /* 0x00007800ff1077ac */ /* 0x000f620008000a00 */
[----:B--2---:R-:W-:Y:S01]  /*04d0*/  R2UR UR24, R3 ;  /* 0x00000000031872ca */ /* 0x004fe200000e0000 */
[----:B------:R-:W-:Y:S04]  /*04e0*/  BSSY.RECONVERGENT B0, `(.L_x_6) ;  /* 0x0000011000007945 */ /* 0x000fe80003800200 */
[----:B------:R2:W-:Y:S01]  /*04f0*/  @!P0 STS [R11], RZ ;  /* 0x000000ff0b008388 */ /* 0x0005e20000000800 */
[----:B------:R-:W-:-:S03]  /*0500*/  NOP ;  /* 0x0000000000007918 */ /* 0x000fc60000000000 */
[----:B------:R2:W-:Y:S01]  /*0510*/  @!P3 STS [UR8+0x24], R4 ;  /* 0x00002404ff00b988 */ /* 0x0005e20008000808 */
[----:B---3--:R-:W-:-:S03]  /*0520*/  UIMAD UR4, UR4, UR6, UR19 ;  /* 0x00000006040472a4 */ /* 0x008fc6000f8e0213 */
[----:B------:R2:W-:Y:S01]  /*0530*/  @!P3 STS [UR8+0x20], R12 ;  /* 0x0000200cff00b988 */ /* 0x0005e20008000808 */
[----:B----4-:R-:W-:-:S04]  /*0540*/  UIMAD UR4, UR4, UR5, UR7 ;  /* 0x00000005040472a4 */ /* 0x010fc8000f8e0207 */
[----:B------:R-:W-:-:S04]  /*0550*/  UIMAD UR4, UR4, 0x180, URZ ;  /* 0x00000180040478a4 */ /* 0x000fc8000f8e02ff */
[----:B-----5:R-:W-:-:S04]  /*0560*/  UIADD3 UR20, UP0, UPT, UR4, UR16, URZ ;  /* 0x0000001004147290 */ /* 0x020fc8000ff1e0ff */
[----:B------:R-:W-:Y:S01]  /*0570*/  ULEA.HI.X.SX32 UR21, UR4, UR17, 0x1, UP0 ;  /* 0x0000001104157291 */ /* 0x000fe200080f0eff */
[----:B--2---:R-:W-:Y:S11]  /*0580*/  @P3 BRA `(.L_x_7) ;  /* 0x0000000000183947 */ /* 0x004ff60003800000 */
[----:B------:R-:W2:Y:S01]  /*0590*/  LDS R2, [UR8+0x8] ;  /* 0x00000808ff027984 */ /* 0x000ea20008000800 */
[----:B------:R-:W3:Y:S01]  /*05a0*/  LDC.64 R6, c[0x0][0x380] ;  /* 0x0000e000ff067b82 */ /* 0x000ee20000000a00 */
[----:B------:R-:W-:Y:S02]  /*05b0*/  IMAD.MOV.U32 R3, RZ, RZ, 0x70 ;  /* 0x00000070ff037424 */ /* 0x000fe400078e00ff */
[----:B---3--:R3:W-:Y:S03]  /*05c0*/  STS.64 [UR8], R6 ;  /* 0x00000006ff007988 */ /* 0x0087e60008000a08 */
[----:B--2---:R-:W-:-:S05]  /*05d0*/  LOP3.LUT R2, R2, 0x10, R3, 0xd8, !PT ;  /* 0x0000001002027812 */ /* 0x004fca00078ed803 */
[----:B------:R3:W-:Y:S02]  /*05e0*/  STS [UR8+0x8], R2 ;  /* 0x00000802ff007988 */ /* 0x0007e40008000808 */
.L_x_7:
[----:B------:R-:W-:Y:S05]  /*05f0*/  BSYNC.RECONVERGENT B0 ;  /* 0x0000000000007941 */ /* 0x000fea0003800200 */
.L_x_6:
[----:B------:R-:W-:Y:S04]  /*0600*/  BSSY.RECONVERGENT B0, `(.L_x_8) ;  /* 0x000000a000007945 */ /* 0x000fe80003800200 */
[----:B------:R-:W-:Y:S05]  /*0610*/  @P3 BRA `(.L_x_9) ;  /* 0x0000000000203947 */ /* 0x000fea0003800000 */
[----:B---3--:R-:W2:Y:S01]  /*0620*/  LDS R2, [UR8+0x34] ;  /* 0x00003408ff027984 */ /* 0x008ea20008000800 */
[----:B------:R-:W-:Y:S02]  /*0630*/  IMAD.MOV.U32 R3, RZ, RZ, 0x1f000000 ;  /* 0x1f000000ff037424 */ /* 0x000fe400078e00ff */
[----:B------:R-:W-:Y:S01]  /*0640*/  @!P3 IMAD.MOV.U32 R5, RZ, RZ, 0x7f ;  /* 0x0000007fff05b424 */ /* 0x000fe200078e00ff */
[----:B------:R-:W3:Y:S02]  /*0650*/  @!P3 LDS R6, [UR8+0x38] ;  /* 0x00003808ff06b984 */ /* 0x000ee40008000800 */
[----:B--2---:R-:W-:Y:S02]  /*0660*/  LOP3.LUT R2, R2, 0xff000000, R3, 0xb8, !PT ;  /* 0xff00000002027812 */ /* 0x004fe400078eb803 */
[----:B---3--:R-:W-:-:S03]  /*0670*/  @!P3 LOP3.LUT R3, R6, 0xff, R5, 0xb8, !PT ;  /* 0x000000ff0603b812 */ /* 0x008fc600078eb805 */
[----:B------:R2:W-:Y:S04]  /*0680*/  STS [UR8+0x34], R2 ;  /* 0x00003402ff007988 */ /* 0x0005e80008000808 */
[----:B------:R2:W-:Y:S02]  /*0690*/  @!P3 STS [UR8+0x38], R3 ;  /* 0x00003803ff00b988 */ /* 0x0005e40008000808 */
.L_x_9:
[----:B------:R-:W-:Y:S05]  /*06a0*/  BSYNC.RECONVERGENT B0 ;  /* 0x0000000000007941 */ /* 0x000fea0003800200 */
.L_x_8:
[----:B------:R-:W-:Y:S04]  /*06b0*/  BSSY.RECONVERGENT B0, `(.L_x_10) ;  /* 0x000000e000007945 */ /* 0x000fe80003800200 */
[----:B------:R-:W-:Y:S05]  /*06c0*/  @P3 BRA `(.L_x_11) ;  /* 0x0000000000303947 */ /* 0x000fea0003800000 */
[----:B--2---:R-:W2:Y:S01]  /*06d0*/  LDS R3, [UR8+0x34] ;  /* 0x00003408ff037984 */ /* 0x004ea20008000800 */
[----:B------:R-:W4:Y:S03]  /*06e0*/  LDC.64 R8, c[0x0][0x3a8] ;  /* 0x0000ea00ff087b82 */ /* 0x000f260000000a00 */
[----:B---3--:R-:W3:Y:S01]  /*06f0*/  LDS R2, [UR8+0x1c] ;  /* 0x00001c08ff027984 */ /* 0x008ee20008000800 */
[C---:B----4-:R-:W-:Y:S01]  /*0700*/  SHF.L.U64.HI R6, R8.reuse, 0x1, R9 ;  /* 0x0000000108067819 */ /* 0x050fe20000010209 */
[----:B------:R-:W-:-:S03]  /*0710*/  IMAD.SHL.U32 R5, R8, 0x2, RZ ;  /* 0x0000000208057824 */ /* 0x000fc600078e00ff */
[--C-:B------:R-:W-:Y:S02]  /*0720*/  SHF.R.U32.HI R7, RZ, 0x4, R6.reuse ;  /* 0x00000004ff077819 */ /* 0x100fe40000011606 */
[----:B------:R-:W-:-:S05]  /*0730*/  SHF.R.U64 R5, R5, 0x4, R6 ;  /* 0x0000000405057819 */ /* 0x000fca0000001206 */
[----:B------:R4:W-:Y:S01]  /*0740*/  STS [UR8+0xc], R5 ;  /* 0x00000c05ff007988 */ /* 0x0009e20008000808 */
[----:B--2---:R-:W-:Y:S02]  /*0750*/  LOP3.LUT R3, R3, 0x7, RZ, 0xb8, !PT ;  /* 0x0000000703037812 */ /* 0x004fe400078eb8ff */
[----:B---3--:R-:W-:-:S03]  /*0760*/  LOP3.LUT R2, R2, 0xf, R7, 0xb8, !PT ;  /* 0x0000000f02027812 */ /* 0x008fc600078eb807 */
[----:B------:R4:W-:Y:S04]  /*0770*/  STS [UR8+0x34], R3 ;  /* 0x00003403ff007988 */ /* 0x0009e80008000808 */
[----:B------:R4:W-:Y:S02]  /*0780*/  STS [UR8+0x1c], R2 ;  /* 0x00001c02ff007988 */ /* 0x0009e40008000808 */
.L_x_11:
[----:B------:R-:W-:Y:S05]  /*0790*/  BSYNC.RECONVERGENT B0 ;  /* 0x0000000000007941 */ /* 0x000fea0003800200 */
.L_x_10:
[----:B------:R-:W-:Y:S04]  /*07a0*/  BSSY.RECONVERGENT B1, `(.L_x_12) ;  /* 0x000001a000017945 */ /* 0x000fe80003800200 */
[----:B------:R-:W-:Y:S04]  /*07b0*/  BSSY.RELIABLE B0, `(.L_x_13) ;  /* 0x0000015000007945 */ /* 0x000fe80003800100 */
[----:B------:R-:W-:Y:S05]  /*07c0*/  @P3 BRA `(.L_x_14) ;  /* 0x0000000000203947 */ /* 0x000fea0003800000 */
[----:B--234-:R-:W2:Y:S02]  /*07d0*/  LDS R2, [UR8+0x34] ;  /* 0x00003408ff027984 */ /* 0x01cea40008000800 */
[----:B--2---:R-:W-:-:S05]  /*07e0*/  LOP3.LUT R2, R2, 0x38, RZ, 0xb8, !PT ;  /* 0x0000003802027812 */ /* 0x004fca00078eb8ff */
[----:B------:R2:W-:Y:S01]  /*07f0*/  STS [UR8+0x34], R2 ;  /* 0x00003402ff007988 */ /* 0x0005e20008000808 */
[----:B------:R-:W-:Y:S05]  /*0800*/  @P3 BRA `(.L_x_15) ;  /* 0x0000000000203947 */ /* 0x000fea0003800000 */
[----:B--2---:R-:W2:Y:S01]  /*0810*/  LDS R2, [UR8+0x8] ;  /* 0x00000808ff027984 */ /* 0x004ea20008000800 */
[----:B------:R-:W-:-:S05]  /*0820*/  IMAD.MOV.U32 R3, RZ, RZ, 0x780 ;  /* 0x00000780ff037424 */ /* 0x000fca00078e00ff */
[----:B--2---:R-:W-:-:S05]  /*0830*/  LOP3.LUT R2, R2, 0x300, R3, 0xd8, !PT ;  /* 0x0000030002027812 */ /* 0x004fca00078ed803 */
[----:B------:R5:W-:Y:S02]  /*0840*/  STS [UR8+0x8], R2 ;  /* 0x00000802ff007988 */ /* 0x000be40008000808 */
.L_x_14:
[----:B------:R-:W-:Y:S05]  /*0850*/  @P3 BRA `(.L_x_16) ;  /* 0x0000000000283947 */ /* 0x000fea0003800000 */
[----:B--2345:R-:W2:Y:S02]  /*0860*/  LDS R2, [UR8+0x8] ;  /* 0x00000808ff027984 */ /* 0x03cea40008000800 */
[----:B--2---:R-:W-:-:S05]  /*0870*/  LOP3.LUT R2, R2, 0x1800, RZ, 0xb8, !PT ;  /* 0x0000180002027812 */ /* 0x004fca00078eb8ff */
[----:B------:R3:W-:Y:S02]  /*0880*/  STS [UR8+0x8], R2 ;  /* 0x00000802ff007988 */ /* 0x0007e40008000808 */
.L_x_15:
[----:B------:R-:W-:Y:S05]  /*0890*/  @P3 BREAK.RELIABLE B0 ;  /* 0x0000000000003942 */ /* 0x000fea0003800100 */
[----:B------:R-:W-:Y:S05]  /*08a0*/  @P3 BRA `(.L_x_17) ;  /* 0x0000000000243947 */ /* 0x000fea0003800000 */
[----:B------:R-:W4:Y:S01]  /*08b0*/  LDS R3, [UR8+0x8] ;  /* 0x00000808ff037984 */ /* 0x000f220008000800 */
[----:B--23--:R-:W-:-:S05]  /*08c0*/  IMAD.MOV.U32 R2, RZ, RZ, 0x6000 ;  /* 0x00006000ff027424 */ /* 0x00cfca00078e00ff */
[----:B----4-:R-:W-:-:S04]  /*08d0*/  LOP3.LUT R2, R3, 0x4000, R2, 0xd8, !PT ;  /* 0x0000400003027812 */ /* 0x010fc800078ed802 */
[----:B------:R-:W-:-:S05]  /*08e0*/  LOP3.LUT R2, R2, 0x400000, RZ, 0xb8, !PT ;  /* 0x0040000002027812 */ /* 0x000fca00078eb8ff */
[----:B------:R2:W-:Y:S02]  /*08f0*/  STS [UR8+0x8], R2 ;  /* 0x00000802ff007988 */ /* 0x0005e40008000808 */
.L_x_16:
[----:B------:R-:W-:Y:S05]  /*0900*/  BSYNC.RELIABLE B0 ;  /* 0x0000000000007941 */ /* 0x000fea0003800100 */
.L_x_13:
[----:B--2345:R-:W2:Y:S02]  /*0910*/  @!P3 LDS R2, [UR8+0x8] ;  /* 0x00000808ff02b984 */ /* 0x03cea40008000800 */
[----:B--2---:R-:W-:-:S05]  /*0920*/  @!P3 LOP3.LUT R2, R2, 0x8000, RZ, 0xb8, !PT ;  /* 0x000080000202b812 */ /* 0x004fca00078eb8ff */
[----:B------:R4:W-:Y:S02]  /*0930*/  @!P3 STS [UR8+0x8], R2 ;  /* 0x00000802ff00b988 */ /* 0x0009e40008000808 */
.L_x_17:
[----:B------:R-:W-:Y:S05]  /*0940*/  BSYNC.RECONVERGENT B1 ;  /* 0x0000000000017941 */ /* 0x000fea0003800200 */
.L_x_12:
[----:B------:R-:W-:Y:S05]  /*0950*/  WARPSYNC.ALL ;  /* 0x0000000000007948 */ /* 0x000fea0003800000 */
[----:B------:R-:W-:Y:S01]  /*0960*/  NOP ;  /* 0x0000000000007918 */ /* 0x000fe20000000000 */
[----:B------:R-:W5:Y:S02]  /*0970*/  LDC R5, c[0x0][0x39c] ;  /* 0x0000e700ff057b82 */ /* 0x000f640000000800 */
[----:B-----5:R-:W-:Y:S01]  /*0980*/  VIADD R5, R5, 0xffffffff ;  /* 0xffffffff05057836 */ /* 0x020fe20000000000 */
[----:B------:R-:W-:Y:S06]  /*0990*/  @P0 BRA `(.L_x_18) ;  /* 0x0000000000300947 */ /* 0x000fec0003800000 */
[----:B--234-:R-:W2:Y:S01]  /*09a0*/  S2R R2, SR_LANEID ;  /* 0x0000000000027919 */ /* 0x01cea20000000000 */
[----:B------:R-:W-:Y:S05]  /*09b0*/  WARPSYNC.ALL ;  /* 0x0000000000007948 */ /* 0x000fea0003800000 */
[----:B------:R-:W-:Y:S01]  /*09c0*/  NOP ;  /* 0x0000000000007918 */ /* 0x000fe20000000000 */
[----:B--2---:R-:W-:-:S05]  /*09d0*/  IMAD.SHL.U32 R6, R2, 0x4, RZ ;  /* 0x0000000402067824 */ /* 0x004fca00078e00ff */
[----:B------:R-:W2:Y:S01]  /*09e0*/  LDS R7, [R6+UR8] ;  /* 0x0000000806077984 */ /* 0x000ea20008000800 */
[----:B------:R-:W-:-:S05]  /*09f0*/  IADD3 R2, P1, PT, R6, UR20, RZ ;  /* 0x0000001406027c10 */ /* 0x000fca000ff3e0ff */
[----:B------:R-:W-:-:S05]  /*0a00*/  IMAD.X R3, RZ, RZ, UR21, P1 ;  /* 0x00000015ff037e24 */ /* 0x000fca00088e06ff */
[----:B--2---:R5:W2:Y:S01]  /*0a10*/  ATOMG.E.EXCH.STRONG.GPU PT, RZ, [R2], R7 ;  /* 0x0000000702ff73a8 */ /* 0x004aa200041ee100 */
[----:B------:R-:W-:-:S04]  /*0a20*/  DEPBAR {5,4,3,2,1,0} ;  /* 0x0000003f0000791a */ /* 0x000fc80000000000 */
[----:B------:R-:W3:Y:S02]  /*0a30*/  CCTL.E.C.LDCU.IV.DEEP [UR20] ;  /* 0x0000000014007540 */ /* 0x000ee40009c08000 */
[----:B---3--:R5:W-:Y:S01]  /*0a40*/  UTMACCTL.IV [UR20] ;  /* 0x00000000140079b9 */ /* 0x008be20008000000 */
[----:B------:R-:W-:Y:S01]  /*0a50*/  NOP ;  /* 0x0000000000007918 */ /* 0x000fe20000000000 */
.L_x_18:
[----:B------:R-:W-:Y:S05]  /*0a60*/  @P0 BRA `(.L_x_19) ;  /* 0x00000000000c0947 */ /* 0x000fea0003800000 */
[----:B------:R0:W-:Y:S01]  /*0a70*/  UTMACMDFLUSH ;  /* 0x00000000000079b7 */ /* 0x0001e20000000000 */
[----:B------:R-:W-:Y:S05]  /*0a80*/  @P0 BRA `(.L_x_19) ;  /* 0x0000000000040947 */ /* 0x000fea0003800000 */
[----:B------:R-:W-:-:S04]  /*0a90*/  DEPBAR.LE SB0, 0x0 ;  /* 0x000080000000791a */ /* 0x000fc80000000000 */
.L_x_19:
[----:B------:R-:W-:Y:S05]  /*0aa0*/  WARPSYNC.ALL ;  /* 0x0000000000007948 */ /* 0x000fea0003800000 */
[----:B------:R-:W-:Y:S01]  /*0ab0*/  NOP ;  /* 0x0000000000007918 */ /* 0x000fe20000000000 */
[----:B--2---:R-:W-:Y:S06]  /*0ac0*/  BAR.SYNC.DEFER_BLOCKING 0x0 ;  /* 0x0000000000007b1d */ /* 0x004fec0000010000 */
[----:B------:R-:W-:Y:S02]  /*0ad0*/  BSSY.RECONVERGENT B1, `(.L_x_20) ;  /* 0x000000b000017945 */ /* 0x000fe40003800200 */
[----:B------:R-:W-:Y:S06]  /*0ae0*/  BAR.SYNC.DEFER_BLOCKING 0x0 ;  /* 0x0000000000007b1d */ /* 0x000fec0000010000 */
[----:B------:R2:W-:Y:S01]  /*0af0*/  @!P0 STS [R11], RZ ;  /* 0x000000ff0b008388 */ /* 0x0005e20000000800 */
[----:B------:R-:W-:Y:S01]  /*0b00*/  NOP ;  /* 0x0000000000007918 */ /* 0x000fe20000000000 */
[----:B------:R-:W-:Y:S05]  /*0b10*/  @P3 BRA `(.L_x_21) ;  /* 0x0000000000183947 */ /* 0x000fea0003800000 */
[----:B---345:R-:W3:Y:S01]  /*0b20*/  LDS R2, [UR8+0x8] ;  /* 0x00000808ff027984 */ /* 0x038ee20008000800 */
[----:B------:R-:W4:Y:S01]  /*0b30*/  LDC.64 R6, c[0x0][0x388] ;  /* 0x0000e200ff067b82 */ /* 0x000f220000000a00 */
[----:B------:R-:W-:Y:S02]  /*0b40*/  IMAD.MOV.U32 R3, RZ, RZ, 0x70 ;  /* 0x00000070ff037424 */ /* 0x000fe400078e00ff */
[----:B----4-:R4:W-:Y:S03]  /*0b50*/  STS.64 [UR8], R6 ;  /* 0x00000006ff007988 */ /* 0x0109e60008000a08 */
[----:B---3--:R-:W-:-:S05]  /*0b60*/  LOP3.LUT R2, R2, 0x10, R3, 0xd8, !PT ;  /* 0x0000001002027812 */ /* 0x008fca00078ed803 */
[----:B------:R4:W-:Y:S02]  /*0b70*/  STS [UR8+0x8], R2 ;  /* 0x00000802ff007988 */ /* 0x0009e40008000808 */
.L_x_21:
[----:B-----5:R-:W-:Y:S05]  /*0b80*/  BSYNC.RECONVERGENT B1 ;  /* 0x0000000000017941 */ /* 0x020fea0003800200 */
.L_x_20:
[----:B------:R-:W-:Y:S04]  /*0b90*/  BSSY.RECONVERGENT B1, `(.L_x_22) ;  /* 0x000000a000017945 */ /* 0x000fe80003800200 */
[----:B------:R-:W-:Y:S05]  /*0ba0*/  @P3 BRA `(.L_x_23) ;  /* 0x0000000000203947 */ /* 0x000fea0003800000 */
[----:B---34-:R-:W3:Y:S01]  /*0bb0*/  LDS R2, [UR8+0x34] ;  /* 0x00003408ff027984 */ /* 0x018ee20008000800 */
[----:B------:R-:W-:Y:S02]  /*0bc0*/  IMAD.MOV.U32 R3, RZ, RZ, 0x3f000000 ;  /* 0x3f000000ff037424 */ /* 0x000fe400078e00ff */
[----:B------:R-:W-:Y:S01]  /*0bd0*/  @!P3 IMAD.MOV.U32 R6, RZ, RZ, 0x1f ;  /* 0x0000001fff06b424 */ /* 0x000fe200078e00ff */
[----:B------:R-:W4:Y:S02]  /*0be0*/  @!P3 LDS R7, [UR8+0x38] ;  /* 0x00003808ff07b984 */ /* 0x000f240008000800 */
[----:B---3--:R-:W-:Y:S02]  /*0bf0*/  LOP3.LUT R2, R2, 0xff000000, R3, 0xb8, !PT ;  /* 0xff00000002027812 */ /* 0x008fe400078eb803 */
[----:B----4-:R-:W-:-:S03]  /*0c00*/  @!P3 LOP3.LUT R3, R7, 0xff, R6, 0xb8, !PT ;  /* 0x000000ff0703b812 */ /* 0x010fc600078eb806 */
[----:B------:R5:W-:Y:S04]  /*0c10*/  STS [UR8+0x34], R2 ;  /* 0x00003402ff007988 */ /* 0x000be80008000808 */
[----:B------:R5:W-:Y:S02]  /*0c20*/  @!P3 STS [UR8+0x38], R3 ;  /* 0x00003803ff00b988 */ /* 0x000be40008000808 */
.L_x_23:
[----:B------:R-:W-:Y:S05]  /*0c30*/  BSYNC.RECONVERGENT B1 ;  /* 0x0000000000017941 */ /* 0x000fea0003800200 */
.L_x_22:
[----:B------:R-:W-:Y:S04]  /*0c40*/  BSSY.RECONVERGENT B1, `(.L_x_24) ;  /* 0x0000004000017945 */ /* 0x000fe80003800200 */
[----:B------:R-:W-:Y:S05]  /*0c50*/  @P3 BRA `(.L_x_25) ;  /* 0x0000000000083947 */ /* 0x000fea0003800000 */
[----:B------:R2:W-:Y:S04]  /*0c60*/  STS [UR8+0x24], R12 ;  /* 0x0000240cff007988 */ /* 0x0005e80008000808 */
[----:B------:R2:W-:Y:S02]  /*0c70*/  STS [UR8+0x20], R5 ;  /* 0x00002005ff007988 */ /* 0x0005e40008000808 */
.L_x_25:
[----:B------:R-:W-:Y:S05]  /*0c80*/  BSYNC.RECONVERGENT B1 ;  /* 0x0000000000017941 */ /* 0x000fea0003800200 */
.L_x_24:
[----:B------:R-:W-:Y:S04]  /*0c90*/  BSSY.RECONVERGENT B1, `(.L_x_26) ;  /* 0x000000e000017945 */ /* 0x000fe80003800200 */
[----:B------:R-:W-:Y:S05]  /*0ca0*/  @P3 BRA `(.L_x_27) ;  /* 0x0000000000303947 */ /* 0x000fea0003800000 */
[----:B-----5:R-:W5:Y:S01]  /*0cb0*/  LDS R3, [UR8+0x34] ;  /* 0x00003408ff037984 */ /* 0x020f620008000800 */
[----:B----4-:R-:W4:Y:S03]  /*0cc0*/  LDC.64 R6, c[0x0][0x3b0] ;  /* 0x0000ec00ff067b82 */ /* 0x010f260000000a00 */
[----:B---3--:R-:W3:Y:S01]  /*0cd0*/  LDS R2, [UR8+0x1c] ;  /* 0x00001c08ff027984 */ /* 0x008ee20008000800 */
[C---:B----4-:R-:W-:Y:S01]  /*0ce0*/  SHF.L.U64.HI R7, R6.reuse, 0x1, R7 ;  /* 0x0000000106077819 */ /* 0x050fe20000010207 */
[----:B------:R-:W-:-:S03]  /*0cf0*/  IMAD.SHL.U32 R6, R6, 0x2, RZ ;  /* 0x0000000206067824 */ /* 0x000fc600078e00ff */
[--C-:B------:R-:W-:Y:S02]  /*0d00*/  SHF.R.U32.HI R9, RZ, 0x4, R7.reuse ;  /* 0x00000004ff097819 */ /* 0x100fe40000011607 */
[----:B------:R-:W-:-:S05]  /*0d10*/  SHF.R.U64 R6, R6, 0x4, R7 ;  /* 0x0000000406067819 */ /* 0x000fca0000001207 */
[----:B------:R4:W-:Y:S01]  /*0d20*/  STS [UR8+0xc], R6 ;  /* 0x00000c06ff007988 */ /* 0x0009e20008000808 */
[----:B-----5:R-:W-:Y:S02]  /*0d30*/  LOP3.LUT R3, R3, 0x7, RZ, 0xb8, !PT ;  /* 0x0000000703037812 */ /* 0x020fe400078eb8ff */
[----:B---3--:R-:W-:-:S03]  /*0d40*/  LOP3.LUT R2, R2, 0xf, R9, 0xb8, !PT ;  /* 0x0000000f02027812 */ /* 0x008fc600078eb809 */
[----:B------:R4:W-:Y:S04]  /*0d50*/  STS [UR8+0x34], R3 ;  /* 0x00003403ff007988 */ /* 0x0009e80008000808 */
[----:B------:R4:W-:Y:S02]  /*0d60*/  STS [UR8+0x1c], R2 ;  /* 0x00001c02ff007988 */ /* 0x0009e40008000808 */
.L_x_27:
[----:B------:R-:W-:Y:S05]  /*0d70*/  BSYNC.RECONVERGENT B1 ;  /* 0x0000000000017941 */ /* 0x000fea0003800200 */
.L_x_26:
[----:B------:R-:W-:Y:S04]  /*0d80*/  BSSY.RECONVERGENT B2, `(.L_x_28) ;  /* 0x000001a000027945 */ /* 0x000fe80003800200 */
[----:B------:R-:W-:Y:S04]  /*0d90*/  BSSY.RELIABLE B1, `(.L_x_29) ;  /* 0x0000015000017945 */ /* 0x000fe80003800100 */
[----:B------:R-:W-:Y:S05]  /*0da0*/  @P3 BRA `(.L_x_30) ;  /* 0x0000000000203947 */ /* 0x000fea0003800000 */
[----:B---345:R-:W3:Y:S02]  /*0db0*/  LDS R2, [UR8+0x34] ;  /* 0x00003408ff027984 */ /* 0x038ee40008000800 */
[----:B---3--:R-:W-:-:S05]  /*0dc0*/  LOP3.LUT R2, R2, 0x38, RZ, 0xb8, !PT ;  /* 0x0000003802027812 */ /* 0x008fca00078eb8ff */
[----:B------:R3:W-:Y:S01]  /*0dd0*/  STS [UR8+0x34], R2 ;  /* 0x00003402ff007988 */ /* 0x0007e20008000808 */
[----:B------:R-:W-:Y:S05]  /*0de0*/  @P3 BRA `(.L_x_31) ;  /* 0x0000000000203947 */ /* 0x000fea0003800000 */
[----:B---3--:R-:W3:Y:S01]  /*0df0*/  LDS R2, [UR8+0x8] ;  /* 0x00000808ff027984 */ /* 0x008ee20008000800 */
[----:B------:R-:W-:-:S05]  /*0e00*/  IMAD.MOV.U32 R3, RZ, RZ, 0x780 ;  /* 0x00000780ff037424 */ /* 0x000fca00078e00ff */
[----:B---3--:R-:W-:-:S05]  /*0e10*/  LOP3.LUT R2, R2, 0x300, R3, 0xd8, !PT ;  /* 0x0000030002027812 */ /* 0x008fca00078ed803 */
[----:B------:R3:W-:Y:S02]  /*0e20*/  STS [UR8+0x8], R2 ;  /* 0x00000802ff007988 */ /* 0x0007e40008000808 */
.L_x_30:
[----:B------:R-:W-:Y:S05]  /*0e30*/  @P3 BRA `(.L_x_32) ;  /* 0x0000000000283947 */ /* 0x000fea0003800000 */
[----:B---345:R-:W3:Y:S02]  /*0e40*/  LDS R2, [UR8+0x8] ;  /* 0x00000808ff027984 */ /* 0x038ee40008000800 */
[----:B---3--:R-:W-:-:S05]  /*0e50*/  LOP3.LUT R2, R2, 0x1800, RZ, 0xb8, !PT ;  /* 0x0000180002027812 */ /* 0x008fca00078eb8ff */
[----:B------:R4:W-:Y:S02]  /*0e60*/  STS [UR8+0x8], R2 ;  /* 0x00000802ff007988 */ /* 0x0009e40008000808 */
.L_x_31:
[----:B------:R-:W-:Y:S05]  /*0e70*/  @P3 BREAK.RELIABLE B1 ;  /* 0x0000000000013942 */ /* 0x000fea0003800100 */
[----:B------:R-:W-:Y:S05]  /*0e80*/  @P3 BRA `(.L_x_33) ;  /* 0x0000000000243947 */ /* 0x000fea0003800000 */
[----:B---34-:R-:W3:Y:S01]  /*0e90*/  LDS R2, [UR8+0x8] ;  /* 0x00000808ff027984 */ /* 0x018ee20008000800 */
[----:B------:R-:W-:-:S05]  /*0ea0*/  IMAD.MOV.U32 R3, RZ, RZ, 0x6000 ;  /* 0x00006000ff037424 */ /* 0x000fca00078e00ff */
[----:B---3--:R-:W-:-:S04]  /*0eb0*/  LOP3.LUT R2, R2, 0x6000, R3, 0xd8, !PT ;  /* 0x0000600002027812 */ /* 0x008fc800078ed803 */
[----:B------:R-:W-:-:S05]  /*0ec0*/  LOP3.LUT R2, R2, 0x400000, RZ, 0xb8, !PT ;  /* 0x0040000002027812 */ /* 0x000fca00078eb8ff */
[----:B------:R3:W-:Y:S02]  /*0ed0*/  STS [UR8+0x8], R2 ;  /* 0x00000802ff007988 */ /* 0x0007e40008000808 */
.L_x_32:
[----:B------:R-:W-:Y:S05]  /*0ee0*/  BSYNC.RELIABLE B1 ;  /* 0x0000000000017941 */ /* 0x000fea0003800100 */
.L_x_29:
[----:B---345:R-:W3:Y:S02]  /*0ef0*/  @!P3 LDS R2, [UR8+0x8] ;  /* 0x00000808ff02b984 */ /* 0x038ee40008000800 */
[----:B---3--:R-:W-:-:S05]  /*0f00*/  @!P3 LOP3.LUT R2, R2, 0x8000, RZ, 0xb8, !PT ;  /* 0x000080000202b812 */ /* 0x008fca00078eb8ff */
[----:B------:R5:W-:Y:S02]  /*0f10*/  @!P3 STS [UR8+0x8], R2 ;  /* 0x00000802ff00b988 */ /* 0x000be40008000808 */
.L_x_33:
[----:B------:R-:W-:Y:S05]  /*0f20*/  BSYNC.RECONVERGENT B2 ;  /* 0x0000000000027941 */ /* 0x000fea0003800200 */
.L_x_28:
[----:B------:R-:W-:Y:S05]  /*0f30*/  WARPSYNC.ALL ;  /* 0x0000000000007948 */ /* 0x000fea0003800000 */
[----:B------:R-:W-:Y:S01]  /*0f40*/  NOP ;  /* 0x0000000000007918 */ /* 0x000fe20000000000 */
[----:B------:R-:W-:-:S04]  /*0f50*/  UIADD3 UR5, UPT, UPT, UR4, 0x80, URZ ;  /* 0x0000008004057890 */ /* 0x000fc8000fffe0ff */
[----:B------:R-:W-:-:S04]  /*0f60*/  UIADD3 UR22, UP0, UPT, UR5, UR16, URZ ;  /* 0x0000001005167290 */ /* 0x000fc8000ff1e0ff */
[----:B------:R-:W-:Y:S01]  /*0f70*/  ULEA.HI.X.SX32 UR23, UR5, UR17, 0x1, UP0 ;  /* 0x0000001105177291 */ /* 0x000fe200080f0eff */
[----:B------:R-:W-:Y:S11]  /*0f80*/  @P0 BRA `(.L_x_34) ;  /* 0x0000000000300947 */ /* 0x000ff60003800000 */
[----:B---345:R-:W3:Y:S01]  /*0f90*/  S2R R2, SR_LANEID ;  /* 0x0000000000027919 */ /* 0x038ee20000000000 */
[----:B------:R-:W-:Y:S05]  /*0fa0*/  WARPSYNC.ALL ;  /* 0x0000000000007948 */ /* 0x000fea0003800000 */
[----:B------:R-:W-:Y:S01]  /*0fb0*/  NOP ;  /* 0x0000000000007918 */ /* 0x000fe20000000000 */
[----:B---3--:R-:W-:-:S05]  /*0fc0*/  IMAD.SHL.U32 R6, R2, 0x4, RZ ;  /* 0x0000000402067824 */ /* 0x008fca00078e00ff */
[----:B------:R-:W3:Y:S01]  /*0fd0*/  LDS R7, [R6+UR8] ;  /* 0x0000000806077984 */ /* 0x000ee20008000800 */
[----:B------:R-:W-:-:S05]  /*0fe0*/  IADD3 R2, P1, PT, R6, UR22, RZ ;  /* 0x0000001606027c10 */ /* 0x000fca000ff3e0ff */
[----:B------:R-:W-:-:S05]  /*0ff0*/  IMAD.X R3, RZ, RZ, UR23, P1 ;  /* 0x00000017ff037e24 */ /* 0x000fca00088e06ff */
[----:B---3--:R3:W4:Y:S01]  /*1000*/  ATOMG.E.EXCH.STRONG.GPU PT, RZ, [R2], R7 ;  /* 0x0000000702ff73a8 */ /* 0x00872200041ee100 */
[----:B------:R-:W-:-:S04]  /*1010*/  DEPBAR {5,4,3,2,1,0} ;  /* 0x0000003f0000791a */ /* 0x000fc80000000000 */
[----:B------:R-:W5:Y:S02]  /*1020*/  CCTL.E.C.LDCU.IV.DEEP [UR22] ;  /* 0x0000000016007540 */ /* 0x000f640009c08000 */
[----:B-----5:R3:W-:Y:S01]  /*1030*/  UTMACCTL.IV [UR22] ;  /* 0x00000000160079b9 */ /* 0x0207e20008000000 */
[----:B------:R-:W-:Y:S01]  /*1040*/  NOP ;  /* 0x0000000000007918 */ /* 0x000fe20000000000 */
.L_x_34:
[----:B------:R-:W-:Y:S05]  /*1050*/  @P0 BRA `(.L_x_35) ;  /* 0x00000000000c0947 */ /* 0x000fea0003800000 */
[----:B------:R0:W-:Y:S01]  /*1060*/  UTMACMDFLUSH ;  /* 0x00000000000079b7 */ /* 0x0001e20000000000 */
[----:B------:R-:W-:Y:S05]  /*1070*/  @P0 BRA `(.L_x_35) ;  /* 0x0000000000040947 */ /* 0x000fea0003800000 */
[----:B------:R-:W-:-:S04]  /*1080*/  DEPBAR.LE SB0, 0x0 ;  /* 0x000080000000791a */ /* 0x000fc80000000000 */
.L_x_35:
[----:B------:R-:W-:Y:S05]  /*1090*/  WARPSYNC.ALL ;  /* 0x0000000000007948 */ /* 0x000fea0003800000 */
[----:B------:R-:W-:Y:S01]  /*10a0*/  NOP ;  /* 0x0000000000007918 */ /* 0x000fe20000000000 */
[----:B----4-:R-:W-:Y:S06]  /*10b0*/  BAR.SYNC.DEFER_BLOCKING 0x0 ;  /* 0x0000000000007b1d */ /* 0x010fec0000010000 */
[----:B------:R-:W-:Y:S02]  /*10c0*/  BSSY.RECONVERGENT B2, `(.L_x_36) ;  /* 0x000000b000027945 */ /* 0x000fe40003800200 */
[----:B------:R-:W-:Y:S06]  /*10d0*/  BAR.SYNC.DEFER_BLOCKING 0x0 ;  /* 0x0000000000007b1d */ /* 0x000fec0000010000 */
[----:B------:R4:W-:Y:S01]  /*10e0*/  @!P0 STS [R11], RZ ;  /* 0x000000ff0b008388 */ /* 0x0009e20000000800 */
[----:B------:R-:W-:Y:S01]  /*10f0*/  NOP ;  /* 0x0000000000007918 */ /* 0x000fe20000000000 */
[----:B------:R-:W-:Y:S05]  /*1100*/  @P3 BRA `(.L_x_37) ;  /* 0x0000000000183947 */ /* 0x000fea0003800000 */
[----:B---3-5:R-:W3:Y:S01]  /*1110*/  LDS R2, [UR8+0x8] ;  /* 0x00000808ff027984 */ /* 0x028ee20008000800 */
[----:B------:R-:W5:Y:S01]  /*1120*/  LDC.64 R6, c[0x0][0x390] ;  /* 0x0000e400ff067b82 */ /* 0x000f620000000a00 */
[----:B------:R-:W-:Y:S02]  /*1130*/  IMAD.MOV.U32 R3, RZ, RZ, 0x70 ;  /* 0x00000070ff037424 */ /* 0x000fe400078e00ff */
[----:B-----5:R5:W-:Y:S03]  /*1140*/  STS.64 [UR8], R6 ;  /* 0x00000006ff007988 */ /* 0x020be60008000a08 */
[----:B---3--:R-:W-:-:S05]  /*1150*/  LOP3.LUT R2, R2, 0x10, R3, 0xd8, !PT ;  /* 0x0000001002027812 */ /* 0x008fca00078ed803 */
[----:B------:R5:W-:Y:S02]  /*1160*/  STS [UR8+0x8], R2 ;  /* 0x00000802ff007988 */ /* 0x000be40008000808 */
.L_x_37:
[----:B---3--:R-:W-:Y:S05]  /*1170*/  BSYNC.RECONVERGENT B2 ;  /* 0x0000000000027941 */ /* 0x008fea0003800200 */
.L_x_36:
[----:B------:R-:W-:Y:S04]  /*1180*/  BSSY.RECONVERGENT B3, `(.L_x_38) ;  /* 0x0000011000037945 */ /* 0x000fe80003800200 */
[----:B------:R-:W-:Y:S04]  /*1190*/  BSSY.RELIABLE B2, `(.L_x_39) ;  /* 0x000000e000027945 */ /* 0x000fe80003800100 */
[----:B------:R-:W-:Y:S05]  /*11a0*/  @P3 BRA `(.L_x_40) ;  /* 0x0000000000243947 */ /* 0x000fea0003800000 */
[----:B-----5:R-:W3:Y:S01]  /*11b0*/  LDS R2, [UR8+0x34] ;  /* 0x00003408ff027984 */ /* 0x020ee20008000800 */
[----:B------:R-:W-:-:S05]  /*11c0*/  IMAD.MOV.U32 R3, RZ, RZ, 0x3f000000 ;  /* 0x3f000000ff037424 */ /* 0x000fca00078e00ff */
[----:B---3--:R-:W-:-:S05]  /*11d0*/  LOP3.LUT R2, R2, 0xff000000, R3, 0xb8, !PT ;  /* 0xff00000002027812 */ /* 0x008fca00078eb803 */
[----:B------:R3:W-:Y:S01]  /*11e0*/  STS [UR8+0x34], R2 ;  /* 0x00003402ff007988 */ /* 0x0007e20008000808 */
[----:B------:R-:W-:Y:S05]  /*11f0*/  @P3 BRA `(.L_x_41) ;  /* 0x00000000001c3947 */ /* 0x000fea0003800000 */
[----:B---3--:R-:W3:Y:S01]  /*1200*/  LDS R2, [UR8+0x38] ;  /* 0x00003808ff027984 */ /* 0x008ee20008000800 */
[----:B------:R-:W-:-:S05]  /*1210*/  IMAD.MOV.U32 R3, RZ, RZ, 0x7f ;  /* 0x0000007fff037424 */ /* 0x000fca00078e00ff */
[----:B---3--:R-:W-:-:S05]  /*1220*/  LOP3.LUT R2, R2, 0xff, R3, 0xb8, !PT ;  /* 0x000000ff02027812 */ /* 0x008fca00078eb803 */
[----:B------:R3:W-:Y:S02]  /*1230*/  STS [UR8+0x38], R2 ;  /* 0x00003802ff007988 */ /* 0x0007e40008000808 */
.L_x_40:
[----:B------:R-:W-:Y:S05]  /*1240*/  @P3 BREAK.RELIABLE B2 ;  /* 0x0000000000023942 */ /* 0x000fea0003800100 */
[----:B------:R-:W-:Y:S05]  /*1250*/  @P3 BRA `(.L_x_42) ;  /* 0x00000000000c3947 */ /* 0x000fea0003800000 */
[----:B------:R2:W-:Y:S02]  /*1260*/  STS [UR8+0x20], R5 ;  /* 0x00002005ff007988 */ /* 0x0005e40008000808 */
.L_x_41:
[----:B------:R-:W-:Y:S05]  /*1270*/  BSYNC.RELIABLE B2 ;  /* 0x0000000000027941 */ /* 0x000fea0003800100 */
.L_x_39:
[----:B------:R2:W-:Y:S02]  /*1280*/  @!P3 STS [UR8+0x24], R4 ;  /* 0x00002404ff00b988 */ /* 0x0005e40008000808 */
.L_x_42:
[----:B------:R-:W-:Y:S05]  /*1290*/  BSYNC.RECONVERGENT B3 ;  /* 0x0000000000037941 */ /* 0x000fea0003800200 */
.L_x_38:
[----:B------:R-:W-:Y:S05]  /*12a0*/  WARPSYNC.ALL ;  /* 0x0000000000007948 */ /* 0x000fea0003800000 */
[----:B------:R-:W-:Y:S01]  /*12b0*/  NOP ;  /* 0x0000000000007918 */ /* 0x000fe20000000000 */
[----:B------:R-:W-:Y:S04]  /*12c0*/  BSSY.RECONVERGENT B3, `(.L_x_43) ;  /* 0x000000e000037945 */ /* 0x000fe80003800200 */
[----:B------:R-:W-:Y:S05]  /*12d0*/  @P3 BRA `(.L_x_44) ;  /* 0x0000000000303947 */ /* 0x000fea0003800000 */
[----:B------:R-:W2:Y:S02]  /*12e0*/  LDS R3, [UR8+0x34] ;  /* 0x00003408ff037984 */ /* 0x000ea40008000800 */
[----:B--2---:R-:W2:Y:S02]  /*12f0*/  LDC.64 R4, c[0x0][0x3b8] ;  /* 0x0000ee00ff047b82 */ /* 0x004ea40000000a00 */
[----:B---3-5:R-:W3:Y:S01]  /*1300*/  LDS R2, [UR8+0x1c] ;  /* 0x00001c08ff027984 */ /* 0x028ee20008000800 */
[C---:B--2---:R-:W-:Y:S01]  /*1310*/  SHF.L.U64.HI R5, R4.reuse, 0x1, R5 ;  /* 0x0000000104057819 */ /* 0x044fe20000010205 */
[----:B------:R-:W-:-:S03]  /*1320*/  IMAD.SHL.U32 R4, R4, 0x2, RZ ;  /* 0x0000000204047824 */ /* 0x000fc600078e00ff */
[--C-:B------:R-:W-:Y:S02]  /*1330*/  SHF.R.U32.HI R7, RZ, 0x4, R5.reuse ;  /* 0x00000004ff077819 */ /* 0x100fe40000011605 */
[----:B------:R-:W-:-:S05]  /*1340*/  SHF.R.U64 R4, R4, 0x4, R5 ;  /* 0x0000000404047819 */ /* 0x000fca0000001205 */
[----:B------:R2:W-:Y:S01]  /*1350*/  STS [UR8+0xc], R4 ;  /* 0x00000c04ff007988 */ /* 0x0005e20008000808 */
[----:B------:R-:W-:Y:S02]  /*1360*/  LOP3.LUT R3, R3, 0x7, RZ, 0xb8, !PT ;  /* 0x0000000703037812 */ /* 0x000fe400078eb8ff */
[----:B---3--:R-:W-:-:S03]  /*1370*/  LOP3.LUT R2, R2, 0xf, R7, 0xb8, !PT ;  /* 0x0000000f02027812 */ /* 0x008fc600078eb807 */
[----:B------:R2:W-:Y:S04]  /*1380*/  STS [UR8+0x34], R3 ;  /* 0x00003403ff007988 */ /* 0x0005e80008000808 */
[----:B------:R2:W-:Y:S02]  /*1390*/  STS [UR8+0x1c], R2 ;  /* 0x00001c02ff007988 */ /* 0x0005e40008000808 */
.L_x_44:
[----:B------:R-:W-:Y:S05]  /*13a0*/  BSYNC.RECONVERGENT B3 ;  /* 0x0000000000037941 */ /* 0x000fea0003800200 */
.L_x_43:
[----:B------:R-:W-:Y:S04]  /*13b0*/  BSSY.RECONVERGENT B4, `(.L_x_45) ;  /* 0x000001a000047945 */ /* 0x000fe80003800200 */
[----:B------:R-:W-:Y:S04]  /*13c0*/  BSSY.RELIABLE B3, `(.L_x_46) ;  /* 0x0000015000037945 */ /* 0x000fe80003800100 */
[----:B------:R-:W-:Y:S05]  /*13d0*/  @P3 BRA `(.L_x_47) ;  /* 0x0000000000203947 */ /* 0x000fea0003800000 */
[----:B--23-5:R-:W2:Y:S02]  /*13e0*/  LDS R2, [UR8+0x34] ;  /* 0x00003408ff027984 */ /* 0x02cea40008000800 */
[----:B--2---:R-:W-:-:S05]  /*13f0*/  LOP3.LUT R2, R2, 0x38, RZ, 0xb8, !PT ;  /* 0x0000003802027812 */ /* 0x004fca00078eb8ff */
[----:B------:R2:W-:Y:S01]  /*1400*/  STS [UR8+0x34], R2 ;  /* 0x00003402ff007988 */ /* 0x0005e20008000808 */
[----:B------:R-:W-:Y:S05]  /*1410*/  @P3 BRA `(.L_x_48) ;  /* 0x0000000000203947 */ /* 0x000fea0003800000 */
[----:B--2---:R-:W2:Y:S01]  /*1420*/  LDS R2, [UR8+0x8] ;  /* 0x00000808ff027984 */ /* 0x004ea20008000800 */
[----:B------:R-:W-:-:S05]  /*1430*/  IMAD.MOV.U32 R3, RZ, RZ, 0x780 ;  /* 0x00000780ff037424 */ /* 0x000fca00078e00ff */
[----:B--2---:R-:W-:-:S05]  /*1440*/  LOP3.LUT R2, R2, 0x300, R3, 0xd8, !PT ;  /* 0x0000030002027812 */ /* 0x004fca00078ed803 */
[----:B------:R2:W-:Y:S02]  /*1450*/  STS [UR8+0x8], R2 ;  /* 0x00000802ff007988 */ /* 0x0005e40008000808 */
.L_x_47:
[----:B------:R-:W-:Y:S05]  /*1460*/  @P3 BRA `(.L_x_49) ;  /* 0x0000000000283947 */ /* 0x000fea0003800000 */
[----:B--23-5:R-:W2:Y:S02]  /*1470*/  LDS R2, [UR8+0x8] ;  /* 0x00000808ff027984 */ /* 0x02cea40008000800 */
[----:B--2---:R-:W-:-:S05]  /*1480*/  LOP3.LUT R2, R2, 0x1800, RZ, 0xb8, !PT ;  /* 0x0000180002027812 */ /* 0x004fca00078eb8ff */
[----:B------:R3:W-:Y:S02]  /*1490*/  STS [UR8+0x8], R2 ;  /* 0x00000802ff007988 */ /* 0x0007e40008000808 */
.L_x_48:
[----:B------:R-:W-:Y:S05]  /*14a0*/  @P3 BREAK.RELIABLE B3 ;  /* 0x0000000000033942 */ /* 0x000fea0003800100 */
[----:B------:R-:W-:Y:S05]  /*14b0*/  @P3 BRA `(.L_x_50) ;  /* 0x0000000000243947 */ /* 0x000fea0003800000 */
[----:B--23--:R-:W2:Y:S01]  /*14c0*/  LDS R2, [UR8+0x8] ;  /* 0x00000808ff027984 */ /* 0x00cea20008000800 */
[----:B------:R-:W-:-:S05]  /*14d0*/  IMAD.MOV.U32 R3, RZ, RZ, 0x6000 ;  /* 0x00006000ff037424 */ /* 0x000fca00078e00ff */
[----:B--2---:R-:W-:-:S04]  /*14e0*/  LOP3.LUT R2, R2, 0x6000, R3, 0xd8, !PT ;  /* 0x0000600002027812 */ /* 0x004fc800078ed803 */
[----:B------:R-:W-:-:S05]  /*14f0*/  LOP3.LUT R2, R2, 0x400000, RZ, 0xb8, !PT ;  /* 0x0040000002027812 */ /* 0x000fca00078eb8ff */
[----:B------:R2:W-:Y:S02]  /*1500*/  STS [UR8+0x8], R2 ;  /* 0x00000802ff007988 */ /* 0x0005e40008000808 */
.L_x_49:
[----:B------:R-:W-:Y:S05]  /*1510*/  BSYNC.RELIABLE B3 ;  /* 0x0000000000037941 */ /* 0x000fea0003800100 */
.L_x_46:
[----:B--23-5:R-:W2:Y:S02]  /*1520*/  @!P3 LDS R2, [UR8+0x8] ;  /* 0x00000808ff02b984 */ /* 0x02cea40008000800 */
[----:B--2---:R-:W-:-:S05]  /*1530*/  @!P3 LOP3.LUT R2, R2, 0x8000, RZ, 0xb8, !PT ;  /* 0x000080000202b812 */ /* 0x004fca00078eb8ff */
[----:B------:R5:W-:Y:S02]  /*1540*/  @!P3 STS [UR8+0x8], R2 ;  /* 0x00000802ff00b988 */ /* 0x000be40008000808 */
.L_x_50:
[----:B------:R-:W-:Y:S05]  /*1550*/  BSYNC.RECONVERGENT B4 ;  /* 0x0000000000047941 */ /* 0x000fea0003800200 */
.L_x_45:
[----:B------:R-:W-:Y:S05]  /*1560*/  WARPSYNC.ALL ;  /* 0x0000000000007948 */ /* 0x000fea0003800000 */
[----:B------:R-:W-:Y:S01]  /*1570*/  NOP ;  /* 0x0000000000007918 */ /* 0x000fe20000000000 */
[----:B------:R-:W-:-:S04]  /*1580*/  UIADD3 UR4, UPT, UPT, UR4, 0x100, URZ ;  /* 0x0000010004047890 */ /* 0x000fc8000fffe0ff */
[----:B------:R-:W-:-:S04]  /*1590*/  UIADD3 UR16, UP0, UPT, UR4, UR16, URZ ;  /* 0x0000001004107290 */ /* 0x000fc8000ff1e0ff */
[----:B------:R-:W-:Y:S01]  /*15a0*/  ULEA.HI.X.SX32 UR17, UR4, UR17, 0x1, UP0 ;  /* 0x0000001104117291 */ /* 0x000fe200080f0eff */
[----:B------:R-:W-:Y:S11]  /*15b0*/  @P0 BRA `(.L_x_51) ;  /* 0x0000000000300947 */ /* 0x000ff60003800000 */
[----:B--23-5:R-:W2:Y:S01]  /*15c0*/  S2R R2, SR_LANEID ;  /* 0x0000000000027919 */ /* 0x02cea20000000000 */
[----:B------:R-:W-:Y:S05]  /*15d0*/  WARPSYNC.ALL ;  /* 0x0000000000007948 */ /* 0x000fea0003800000 */
[----:B------:R-:W-:Y:S01]  /*15e0*/  NOP ;  /* 0x0000000000007918 */ /* 0x000fe20000000000 */
[----:B--2---:R-:W-:-:S05]  /*15f0*/  IMAD.SHL.U32 R4, R2, 0x4, RZ ;  /* 0x0000000402047824 */ /* 0x004fca00078e00ff */
[----:B------:R-:W2:Y:S01]  /*1600*/  LDS R5, [R4+UR8] ;  /* 0x0000000804057984 */ /* 0x000ea20008000800 */
[----:B------:R-:W-:-:S05]  /*1610*/  IADD3 R2, P1, PT, R4, UR16, RZ ;  /* 0x0000001004027c10 */ /* 0x000fca000ff3e0ff */
[----:B------:R-:W-:-:S05]  /*1620*/  IMAD.X R3, RZ, RZ, UR17, P1 ;  /* 0x00000011ff037e24 */ /* 0x000fca00088e06ff */
[----:B--2---:R2:W3:Y:S01]  /*1630*/  ATOMG.E.EXCH.STRONG.GPU PT, RZ, [R2], R5 ;  /* 0x0000000502ff73a8 */ /* 0x0044e200041ee100 */
[----:B------:R-:W-:-:S04]  /*1640*/  DEPBAR {5,4,3,2,1,0} ;  /* 0x0000003f0000791a */ /* 0x000fc80000000000 */
[----:B------:R-:W5:Y:S02]  /*1650*/  CCTL.E.C.LDCU.IV.DEEP [UR16] ;  /* 0x0000000010007540 */ /* 0x000f640009c08000 */
[----:B-----5:R2:W-:Y:S01]  /*1660*/  UTMACCTL.IV [UR16] ;  /* 0x00000000100079b9 */ /* 0x0205e20008000000 */
[----:B------:R-:W-:Y:S01]  /*1670*/  NOP ;  /* 0x0000000000007918 */ /* 0x000fe20000000000 */
.L_x_51:
[----:B------:R-:W-:Y:S05]  /*1680*/  @P0 BRA `(.L_x_52) ;  /* 0x00000000000c0947 */ /* 0x000fea0003800000 */
[----:B------:R0:W-:Y:S01]  /*1690*/  UTMACMDFLUSH ;  /* 0x00000000000079b7 */ /* 0x0001e20000000000 */
[----:B------:R-:W-:Y:S05]  /*16a0*/  @P0 BRA `(.L_x_52) ;  /* 0x0000000000040947 */ /* 0x000fea0003800000 */
[----:B------:R-:W-:-:S04]  /*16b0*/  DEPBAR.LE SB0, 0x0 ;  /* 0x000080000000791a */ /* 0x000fc80000000000 */
.L_x_52:
[----:B------:R-:W-:Y:S05]  /*16c0*/  WARPSYNC.ALL ;  /* 0x0000000000007948 */ /* 0x000fea0003800000 */
[----:B------:R-:W-:Y:S01]  /*16d0*/  NOP ;  /* 0x0000000000007918 */ /* 0x000fe20000000000 */
[----:B---3--:R-:W-:Y:S01]  /*16e0*/  BAR.SYNC.DEFER_BLOCKING 0x0 ;  /* 0x0000000000007b1d */ /* 0x008fe20000010000 */
[----:B--2--5:R-:W-:Y:S01]  /*16f0*/  SHF.R.U32.HI R2, RZ, 0x5, R0 ;  /* 0x00000005ff027819 */ /* 0x024fe20000011600 */
[----:B------:R-:W-:-:S03]  /*1700*/  USHF.L.U32 UR19, UR19, 0x7, URZ ;  /* 0x0000000713137899 */ /* 0x000fc600080006ff */
[----:B------:R-:W-:Y:S01]  /*1710*/  R2UR UR18, R2 ;  /* 0x00000000021272ca */ /* 0x000fe200000e0000 */
[----:B------:R-:W-:Y:S01]  /*1720*/  VOTEU.ALL UP0, P3 ;  /* 0x0000000000ff7886 */ /* 0x000fe20001800000 */
[----:B------:R-:W-:Y:S01]  /*1730*/  UMOV UR4, 0x1 ;  /* 0x0000000100047882 */ /* 0x000fe20000000000 */
[----:B------:R-:W-:Y:S01]  /*1740*/  VOTEU.ALL UP1, P3 ;  /* 0x0000000000ff7886 */ /* 0x000fe20001820000 */
[----:B------:R-:W-:Y:S02]  /*1750*/  BSSY.RECONVERGENT B4, `(.L_x_53) ;  /* 0x0000018000047945 */ /* 0x000fe40003800200 */
[----:B------:R-:W-:-:S04]  /*1760*/  @!UP0 UIADD3 UR10, UPT, UPT, -UR4, 0x100000, URZ ;  /* 0x00100000040a8890 */ /* 0x000fc8000fffe1ff */
[----:B------:R-:W-:Y:S02]  /*1770*/  @!UP0 USHF.L.U32 UR11, UR10, 0xb, URZ ;  /* 0x0000000b0a0b8899 */ /* 0x000fe400080006ff */
[----:B------:R-:W-:Y:S02]  /*1780*/  @!UP0 USHF.L.U32 UR10, UR10, 0x1, URZ ;  /* 0x000000010a0a8899 */ /* 0x000fe400080006ff */
[----:B------:R-:W-:-:S04]  /*1790*/  @!UP0 UIADD3 UR4, UPT, UPT, -UR4, 0x100000, URZ ;  /* 0x0010000004048890 */ /* 0x000fc8000fffe1ff */
[----:B------:R-:W-:Y:S02]  /*17a0*/  @!UP0 USHF.L.U32 UR5, UR4, 0xb, URZ ;  /* 0x0000000b04058899 */ /* 0x000fe400080006ff */
[----:B------:R-:W-:Y:S01]  /*17b0*/  @!UP0 USHF.L.U32 UR4, UR4, 0x1, URZ ;  /* 0x0000000104048899 */ /* 0x000fe200080006ff */
[----:B------:R-:W-:Y:S01]  /*17c0*/  VOTEU.ALL UP0, P3 ;  /* 0x0000000000ff7886 */ /* 0x000fe20001800000 */
[----:B------:R-:W2:Y:S04]  /*17d0*/  FENCE.VIEW.ASYNC.S ;  /* 0x00000000000073c6 */ /* 0x000ea80000000000 */
[----:B--2---:R2:W3:Y:S06]  /*17e0*/  @!UP0 SYNCS.EXCH.64 URZ, [UR8+0xc000], UR10 ;  /* 0x00c0000a08ff85b2 */ /* 0x0044ec0008000100 */
[----:B------:R2:W3:Y:S02]  /*17f0*/  @!UP1 SYNCS.EXCH.64 URZ, [UR8+0xc020], UR4 ;  /* 0x00c0200408ff95b2 */ /* 0x0004e40008000100 */
[----:B---3--:R-:W-:Y:S06]  /*1800*/  BAR.SYNC.DEFER_BLOCKING 0x0 ;  /* 0x0000000000007b1d */ /* 0x008fec0000010000 */
[----:B------:R-:W-:Y:S05]  /*1810*/  @P3 BRA `(.L_x_54) ;  /* 0x00000000002c3947 */ /* 0x000fea0003800000 */
[----:B--2---:R-:W-:Y:S02]  /*1820*/  UMOV UR4, 0x1 ;  /* 0x0000000100047882 */ /* 0x004fe40000000000 */
[----:B------:R-:W-:-:S04]  /*1830*/  UIADD3 UR10, UPT, UPT, -UR4, 0x100000, URZ ;  /* 0x00100000040a7890 */ /* 0x000fc8000fffe1ff */
[----:B------:R-:W-:Y:S02]  /*1840*/  USHF.L.U32 UR11, UR10, 0xb, URZ ;  /* 0x0000000b0a0b7899 */ /* 0x000fe400080006ff */
[----:B------:R-:W-:Y:S02]  /*1850*/  USHF.L.U32 UR10, UR10, 0x1, URZ ;  /* 0x000000010a0a7899 */ /* 0x000fe400080006ff */
[----:B------:R-:W-:-:S04]  /*1860*/  UIADD3 UR4, UPT, UPT, -UR4, 0x100000, URZ ;  /* 0x0010000004047890 */ /* 0x000fc8000fffe1ff */
[----:B------:R-:W-:Y:S02]  /*1870*/  USHF.L.U32 UR5, UR4, 0xb, URZ ;  /* 0x0000000b04057899 */ /* 0x000fe400080006ff */
[----:B------:R-:W-:Y:S01]  /*1880*/  USHF.L.U32 UR4, UR4, 0x1, URZ ;  /* 0x0000000104047899 */ /* 0x000fe200080006ff */
[----:B------:R-:W2:Y:S03]  /*1890*/  FENCE.VIEW.ASYNC.S ;  /* 0x00000000000073c6 */ /* 0x000ea60000000000 */
[----:B--2---:R3:W5:Y:S08]  /*18a0*/  SYNCS.EXCH.64 URZ, [UR8+0xc008], UR10 ;  /* 0x00c0080a08ff75b2 */ /* 0x0047700008000100 */
[----:B------:R3:W2:Y:S02]  /*18b0*/  SYNCS.EXCH.64 URZ, [UR8+0xc028], UR4 ;  /* 0x00c0280408ff75b2 */ /* 0x0006a40008000100 */
[----:B---3--:R-:W-:Y:S01]  /*18c0*/  NOP ;  /* 0x0000000000007918 */ /* 0x008fe20000000000 */
.L_x_54:
[----:B--2---:R-:W-:Y:S05]  /*18d0*/  BSYNC.RECONVERGENT B4 ;  /* 0x0000000000047941 */ /* 0x004fea0003800200 */
.L_x_53:
[----:B-----5:R-:W-:Y:S01]  /*18e0*/  BAR.SYNC.DEFER_BLOCKING 0x0 ;  /* 0x0000000000007b1d */ /* 0x020fe20000010000 */
[----:B------:R-:W-:Y:S01]  /*18f0*/  UIADD3 UR14, UPT, UPT, UR8, 0xc020, URZ ;  /* 0x0000c020080e7890 */ /* 0x000fe2000fffe0ff */
[----:B------:R-:W-:Y:S01]  /*1900*/  ISETP.GE.AND P0, PT, R10, 0x1, PT ;  /* 0x000000010a00780c */ /* 0x000fe20003f06270 */
[----:B------:R-:W-:-:S03]  /*1910*/  USHF.L.U32 UR15, UR7, 0x7, URZ ;  /* 0x00000007070f7899 */ /* 0x000fc600080006ff */
[----:B------:R-:W-:Y:S04]  /*1920*/  BSSY.RECONVERGENT B4, `(.L_x_55) ;  /* 0x000000d000047945 */ /* 0x000fe80003800200 */
[----:B------:R-:W-:Y:S05]  /*1930*/  @P3 BRA `(.L_x_56) ;  /* 0x00000000002c3947 */ /* 0x000fea0003800000 */
[----:B------:R-:W-:Y:S02]  /*1940*/  UMOV UR4, 0x1 ;  /* 0x0000000100047882 */ /* 0x000fe40000000000 */
[----:B------:R-:W-:-:S04]  /*1950*/  UIADD3 UR10, UPT, UPT, -UR4, 0x100000, URZ ;  /* 0x00100000040a7890 */ /* 0x000fc8000fffe1ff */
[----:B------:R-:W-:Y:S02]  /*1960*/  USHF.L.U32 UR11, UR10, 0xb, URZ ;  /* 0x0000000b0a0b7899 */ /* 0x000fe400080006ff */
[----:B------:R-:W-:Y:S02]  /*1970*/  USHF.L.U32 UR10, UR10, 0x1, URZ ;  /* 0x000000010a0a7899 */ /* 0x000fe400080006ff */
[----:B------:R-:W-:-:S04]  /*1980*/  UIADD3 UR4, UPT, UPT, -UR4, 0x100000, URZ ;  /* 0x0010000004047890 */ /* 0x000fc8000fffe1ff */
[----:B------:R-:W-:Y:S02]  /*1990*/  USHF.L.U32 UR5, UR4, 0xb, URZ ;  /* 0x0000000b04057899 */ /* 0x000fe400080006ff */
[----:B------:R-:W-:Y:S01]  /*19a0*/  USHF.L.U32 UR4, UR4, 0x1, URZ ;  /* 0x0000000104047899 */ /* 0x000fe200080006ff */
[----:B------:R-:W2:Y:S03]  /*19b0*/  FENCE.VIEW.ASYNC.S ;  /* 0x00000000000073c6 */ /* 0x000ea60000000000 */
[----:B--2---:R2:W3:Y:S08]  /*19c0*/  SYNCS.EXCH.64 URZ, [UR8+0xc010], UR10 ;  /* 0x00c0100a08ff75b2 */ /* 0x0044f00008000100 */
[----:B------:R2:W5:Y:S01]  /*19d0*/  SYNCS.EXCH.64 URZ, [UR8+0xc030], UR4 ;  /* 0x00c0300408ff75b2 */ /* 0x0005620008000100 */
[----:B------:R-:W-:Y:S01]  /*19e0*/  NOP ;  /* 0x0000000000007918 */ /* 0x000fe20000000000 */
.L_x_56:
[----:B--2---:R-:W-:Y:S05]  /*19f0*/  BSYNC.RECONVERGENT B4 ;  /* 0x0000000000047941 */ /* 0x004fea0003800200 */
.L_x_55:
[----:B------:R-:W-:Y:S05]  /*1a00*/  @!P0 BRA `(.L_x_57) ;  /* 0x00000008003c8947 */ /* 0x000fea0003800000 */
[----:B---3-5:R-:W-:Y:S01]  /*1a10*/  BAR.SYNC.DEFER_BLOCKING 0x0 ;  /* 0x0000000000007b1d */ /* 0x028fe20000010000 */
[----:B------:R-:W-:Y:S01]  /*1a20*/  @!P3 IMAD.MOV.U32 R2, RZ, RZ, 0x4000 ;  /* 0x00004000ff02b424 */ /* 0x000fe200078e00ff */
[----:B------:R-:W-:Y:S02]  /*1a30*/  ELECT P1, URZ, PT ;  /* 0x0000000000ff782f */ /* 0x000fe40003820000 */
[----:B------:R-:W-:Y:S02]  /*1a40*/  ELECT P0, URZ, PT ;  /* 0x0000000000ff782f */ /* 0x000fe40003800000 */
[C---:B------:R-:W-:Y:S01]  /*1a50*/  ISETP.LT.U32.AND P1, PT, R68.reuse, 0x20, P1 ;  /* 0x000000204400780c */ /* 0x040fe20000f21070 */
[----:B------:R-:W-:Y:S01]  /*1a60*/  UMOV UR11, UR15 ;  /* 0x0000000f000b7c82 */ /* 0x000fe20008000000 */
[----:B------:R-:W-:Y:S01]  /*1a70*/  ISETP.LT.U32.AND P0, PT, R68, 0x40, P0 ;  /* 0x000000404400780c */ /* 0x000fe20000701070 */
[----:B------:R-:W-:-:S04]  /*1a80*/  ULOP3.LUT UR4, UR18, 0x1, URZ, 0xc0, !UPT ;  /* 0x0000000112047892 */ /* 0x000fc8000f8ec0ff */
[----:B------:R-:W-:Y:S02]  /*1a90*/  ULEA UR5, UR4, UR8, 0xc ;  /* 0x0000000804057291 */ /* 0x000fe4000f8e60ff */
[----:B------:R-:W-:-:S04]  /*1aa0*/  ULEA UR6, UR4, UR19, 0x6 ;  /* 0x0000001304067291 */ /* 0x000fc8000f8e30ff */
[----:B------:R-:W-:Y:S01]  /*1ab0*/  VOTEU.ANY UP0, P1 ;  /* 0x0000000000ff7886 */ /* 0x000fe20000800100 */
[----:B------:R-:W-:Y:S01]  /*1ac0*/  VOTEU.ANY UP2, P1 ;  /* 0x0000000000ff7886 */ /* 0x000fe20000840100 */
[----:B------:R-:W-:Y:S01]  /*1ad0*/  VOTEU.ANY UP1, P0 ;  /* 0x0000000000ff7886 */ /* 0x000fe20000020100 */
[----:B------:R-:W-:Y:S01]  /*1ae0*/  VOTEU.ANY UP3, P0 ;  /* 0x0000000000ff7886 */ /* 0x000fe20000060100 */
[----:B------:R2:W-:Y:S01]  /*1af0*/  @!P3 SYNCS.ARRIVE.TRANS64 RZ, [UR8+0xc000], R2 ;  /* 0x00c00002ffffb9a7 */ /* 0x0005e20008000008 */
[----:B------:R3:W-:Y:S06]  /*1b00*/  MEMBAR.ALL.CTA ;  /* 0x0000000000007992 */ /* 0x0007ec0000008000 */
[----:B---3--:R-:W3:Y:S01]  /*1b10*/  FENCE.VIEW.ASYNC.S ;  /* 0x00000000000073c6 */ /* 0x008ee20000000000 */
[----:B------:R-:W-:Y:S01]  /*1b20*/  @UP0 UIADD3 UR9, UPT, UPT, UR8, 0xc000, URZ ;  /* 0x0000c00008090890 */ /* 0x000fe2000fffe0ff */
[----:B------:R-:W-:Y:S01]  /*1b30*/  @UP0 UMOV UR10, URZ ;  /* 0x000000ff000a0c82 */ /* 0x000fe20008000000 */
[----:B------:R-:W-:-:S02]  /*1b40*/  @UP1 UIADD3 UR4, UPT, UPT, UR5, 0x6000, URZ ;  /* 0x0000600005041890 */ /* 0x000fc4000fffe0ff */
[----:B------:R-:W-:Y:S01]  /*1b50*/  @UP1 UIADD3 UR5, UPT, UPT, UR8, 0xc000, URZ ;  /* 0x0000c00008051890 */ /* 0x000fe2000fffe0ff */
[----:B------:R-:W-:Y:S01]  /*1b60*/  @UP1 UMOV UR7, URZ ;  /* 0x000000ff00071c82 */ /* 0x000fe20008000000 */
[----:B------:R-:W-:Y:S01]  /*1b70*/  UISETP.NE.U32.AND UP0, UPT, UR18, URZ, UPT ;  /* 0x000000ff1200728c */ /* 0x000fe2000bf05070 */
[----:B---3--:R-:W-:Y:S06]  /*1b80*/  BAR.SYNC.DEFER_BLOCKING 0x0 ;  /* 0x0000000000007b1d */ /* 0x008fec0000010000 */
[----:B------:R2:W-:Y:S02]  /*1b90*/  @UP2 UTMALDG.2D [UR8], [UR20] ;  /* 0x00000008140025b4 */ /* 0x0005e40008008000 */
[----:B------:R-:W-:Y:S06]  /*1ba0*/  BAR.SYNC.DEFER_BLOCKING 0x0 ;  /* 0x0000000000007b1d */ /* 0x000fec0000010000 */
[----:B------:R2:W-:Y:S02]  /*1bb0*/  @UP3 UTMALDG.2D [UR4], [UR22] ;  /* 0x00000004160035b4 */ /* 0x0005e40008008000 */
[----:B------:R-:W-:Y:S06]  /*1bc0*/  BAR.SYNC.DEFER_BLOCKING 0x0 ;  /* 0x0000000000007b1d */ /* 0x000fec0000010000 */
[----:B------:R-:W3:Y:S02]  /*1bd0*/  SYNCS.PHASECHK.TRANS64.TRYWAIT P0, [UR8+0xc000], RZ ;  /* 0x00c000ffff0075a7 */ /* 0x000ee40008001108 */
[----:B--23--:R-:W-:Y:S05]  /*1be0*/  @!P0 BRA `(.L_x_58) ;  /* 0x0000000c00e08947 */ /* 0x00cfea0003800000 */
.L_x_74:
[----:B------:R-:W-:Y:S05]  /*1bf0*/  BRA.U UP0, `(.L_x_59) ;  /* 0x00000001005c7547 */ /* 0x000fea000b800000 */
[----:B------:R-:W-:Y:S02]  /*1c00*/  UIADD3 UR4, UPT, UPT, UR8, 0x6000, URZ ;  /* 0x0000600008047890 */ /* 0x000fe4000fffe0ff */
[----:B------:R-:W-:Y:S02]  /*1c10*/  USHF.R.U32.HI UR5, URZ, 0x4, UR8 ;  /* 0x00000004ff057899 */ /* 0x000fe40008011608 */
[----:B------:R-:W-:Y:S02]  /*1c20*/  USHF.R.U32.HI UR6, URZ, 0x4, UR4 ;  /* 0x00000004ff067899 */ /* 0x000fe40008011604 */
[----:B------:R-:W-:Y:S02]  /*1c30*/  USGXT.U32 UR4, UR5, 0xe ;  /* 0x0000000e0504789a */ /* 0x000fe40008000000 */
[----:B------:R-:W-:Y:S01]  /*1c40*/  USGXT.U32 UR6, UR6, 0xe ;  /* 0x0000000e0606789a */ /* 0x000fe20008000000 */
[----:B------:R-:W-:Y:S01]  /*1c50*/  UMOV UR12, 0x1000080 ;  /* 0x01000080000c7882 */ /* 0x000fe20000000000 */
[----:B------:R-:W-:Y:S01]  /*1c60*/  UMOV UR13, 0x40004040 ;  /* 0x40004040000d7882 */ /* 0x000fe20000000000 */
[----:B------:R-:W-:Y:S01]  /*1c70*/  UMOV UR7, URZ ;  /* 0x000000ff00077c82 */ /* 0x000fe20008000000 */
[----:B------:R-:W-:Y:S01]  /*1c80*/  UMOV UR10, 0xfffffffe ;  /* 0xfffffffe000a7882 */ /* 0x000fe20000000000 */
[----:B------:R-:W-:Y:S01]  /*1c90*/  UMOV UR11, 0x7fffbfdf ;  /* 0x7fffbfdf000b7882 */ /* 0x000fe20000000000 */
[----:B------:R-:W-:Y:S01]  /*1ca0*/  UMOV UR5, URZ ;  /* 0x000000ff00057c82 */ /* 0x000fe20008000000 */
[----:B------:R-:W-:-:S02]  /*1cb0*/  UIADD3.64 UR12, UPT, UPT, UR6, UR12, URZ ;  /* 0x0000000c060c7297 */ /* 0x000fc4000fffe0ff */
[----:B------:R-:W-:Y:S02]  /*1cc0*/  ULOP3.LUT UR6, UR6, 0x1000000, URZ, 0xfc, !UPT ;  /* 0x0100000006067892 */ /* 0x000fe4000f8efcff */
[----:B------:R-:W-:Y:S01]  /*1cd0*/  UIADD3.64 UR10, UPT, UPT, UR4, -UR10, URZ ;  /* 0x8000000a040a7297 */ /* 0x000fe2000fffe0ff */
[----:B------:R-:W-:Y:S01]  /*1ce0*/  UMOV UR26, 0x0 ;  /* 0x00000000001a7882 */ /* 0x000fe20000000000 */
[----:B------:R-:W-:Y:S01]  /*1cf0*/  UMOV UR27, 0x8210010 ;  /* 0x08210010001b7882 */ /* 0x000fe20000000000 */
[----:B------:R-:W-:Y:S01]  /*1d00*/  UMOV UR5, 0x80004020 ;  /* 0x8000402000057882 */ /* 0x000fe20000000000 */
[----:B------:R-:W-:Y:S01]  /*1d10*/  UMOV UR7, 0x40004040 ;  /* 0x4000404000077882 */ /* 0x000fe20000000000 */
[----:B------:R-:W-:Y:S01]  /*1d20*/  UMOV UR28, 0x0 ;  /* 0x00000000001c7882 */ /* 0x000fe20000000000 */
[----:B------:R-:W-:Y:S01]  /*1d30*/  UMOV UR29, 0x8210010 ;  /* 0x08210010001d7882 */ /* 0x000fe20000000000 */
[----:B------:R2:W-:Y:S02]  /*1d40*/  UTCHMMA gdesc[UR4], gdesc[UR6], tmem[UR24], tmem[UR26], idesc[UR27], !UPT ;  /* 0x00ff1a06040075ea */ /* 0x0005e4000f800018 */
[----:B------:R2:W-:Y:S01]  /*1d50*/  UTCHMMA gdesc[UR10], gdesc[UR12], tmem[UR24], tmem[UR28], idesc[UR29], UPT ;  /* 0x00ff1c0c0a0075ea */ /* 0x0005e2000b800018 */
[----:B------:R-:W-:-:S02]  /*1d60*/  NOP ;  /* 0x0000000000007918 */ /* 0x000fc40000000000 */
.L_x_59:
[----:B------:R-:W-:Y:S01]  /*1d70*/  ELECT P0, URZ, PT ;  /* 0x0000000000ff782f */ /* 0x000fe20003800000 */
[----:B--2---:R-:W-:Y:S01]  /*1d80*/  UMOV UR4, UR14 ;  /* 0x0000000e00047c82 */ /* 0x004fe20008000000 */
[----:B------:R-:W-:Y:S02]  /*1d90*/  UMOV UR5, URZ ;  /* 0x000000ff00057c82 */ /* 0x000fe40008000000 */
[----:B------:R-:W-:-:S13]  /*1da0*/  ISETP.LT.U32.AND P0, PT, R68, 0x20, P0 ;  /* 0x000000204400780c */ /* 0x000fda0000701070 */
[----:B------:R-:W-:Y:S01]  /*1db0*/  VOTEU.ANY UP0, P0 ;  /* 0x0000000000ff7886 */ /* 0x000fe20000000100 */
[----:B------:R-:W-:Y:S01]  /*1dc0*/  VOTEU.ANY UP1, P0 ;  /* 0x0000000000ff7886 */ /* 0x000fe20000020100 */
[----:B------:R-:W-:-:S03]  /*1dd0*/  ISETP.GE.U32.AND P0, PT, R10, 0x21, PT ;  /* 0x000000210a00780c */ /* 0x000fc60003f06070 */
[----:B------:R-:W-:Y:S02]  /*1de0*/  @UP0 UMOV UR4, UR4 ;  /* 0x0000000400040c82 */ /* 0x000fe40008000000 */
[----:B------:R2:W-:Y:S01]  /*1df0*/  @UP1 UTCBAR [UR4], URZ ;  /* 0x000000ff040013e9 */ /* 0x0005e200080000ff */
[----:B------:R-:W-:Y:S06]  /*1e00*/  BAR.SYNC.DEFER_BLOCKING 0x0 ;  /* 0x0000000000007b1d */ /* 0x000fec0000010000 */
[----:B------:R-:W3:Y:S02]  /*1e10*/  SYNCS.PHASECHK.TRANS64.TRYWAIT P1, [UR8+0xc020], RZ ;  /* 0x00c020ffff0075a7 */ /* 0x000ee40008021108 */
[----:B--23--:R-:W-:Y:S05]  /*1e20*/  @!P1 BRA `(.L_x_60) ;  /* 0x0000000c005c9947 */ /* 0x00cfea0003800000 */
.L_x_75:
[----:B------:R-:W-:Y:S01]  /*1e30*/  UMOV UR4, URZ ;  /* 0x000000ff00047c82 */ /* 0x000fe20008000000 */
[----:B------:R-:W-:Y:S05]  /*1e40*/  @!P0 BRA `(.L_x_57) ;  /* 0x00000004002c8947 */ /* 0x000fea0003800000 */
[----:B------:R-:W2:Y:S01]  /*1e50*/  LDCU UR32, c[0x0][0x3a0] ;  /* 0x00007400ff2077ac */ /* 0x000ea20008000800 */
[----:B------:R-:W-:Y:S01]  /*1e60*/  UMOV UR9, 0x1 ;  /* 0x0000000100097882 */ /* 0x000fe20000000000 */
[----:B------:R-:W-:-:S05]  /*1e70*/  UMOV UR14, 0x20 ;  /* 0x00000020000e7882 */ /* 0x000fca0000000000 */
.L_x_64:
[----:B------:R-:W-:Y:S01]  /*1e80*/  BAR.SYNC.DEFER_BLOCKING 0x0 ;  /* 0x0000000000007b1d */ /* 0x000fe20000010000 */
[----:B------:R-:W-:Y:S01]  /*1e90*/  ULEA UR25, UR9, UR8, 0x3 ;  /* 0x0000000809197291 */ /* 0x000fe2000f8e18ff */
[----:B------:R-:W-:Y:S01]  /*1ea0*/  @!P3 IMAD.MOV.U32 R2, RZ, RZ, 0x4000 ;  /* 0x00004000ff02b424 */ /* 0x000fe200078e00ff */
[----:B------:R-:W-:Y:S01]  /*1eb0*/  ELECT P1, URZ, PT ;  /* 0x0000000000ff782f */ /* 0x000fe20003820000 */
[----:B------:R-:W-:-:S03]  /*1ec0*/  ULEA UR12, UR9, UR8, 0xd ;  /* 0x00000008090c7291 */ /* 0x000fc6000f8e68ff */
[----:B------:R-:W-:Y:S02]  /*1ed0*/  ISETP.LT.U32.AND P1, PT, R68, 0x20, P1 ;  /* 0x000000204400780c */ /* 0x000fe40000f21070 */
[----:B------:R-:W-:Y:S01]  /*1ee0*/  ELECT P0, URZ, PT ;  /* 0x0000000000ff782f */ /* 0x000fe20003800000 */
[----:B------:R-:W-:-:S03]  /*1ef0*/  ULOP3.LUT UR28, UR18, 0x1, URZ, 0xc0, !UPT ;  /* 0x00000001121c7892 */ /* 0x000fc6000f8ec0ff */
[----:B------:R-:W-:Y:S01]  /*1f00*/  ISETP.LT.U32.AND P0, PT, R68, 0x40, P0 ;  /* 0x000000404400780c */ /* 0x000fe20000701070 */
[----:B------:R-:W-:Y:S02]  /*1f10*/  UIADD3 UR5, UPT, UPT, UR12, 0x6000, URZ ;  /* 0x000060000c057890 */ /* 0x000fe4000fffe0ff */
[----:B------:R-:W-:Y:S02]  /*1f20*/  ULEA UR30, UR28, UR19, 0x6 ;  /* 0x000000131c1e7291 */ /* 0x000fe4000f8e30ff */
[----:B------:R-:W-:Y:S01]  /*1f30*/  ULEA UR28, UR28, UR5, 0xc ;  /* 0x000000051c1c7291 */ /* 0x000fe2000f8e60ff */
[----:B------:R-:W-:Y:S01]  /*1f40*/  UMOV UR31, UR14 ;  /* 0x0000000e001f7c82 */ /* 0x000fe20008000000 */
[----:B------:R-:W-:Y:S01]  /*1f50*/  VOTEU.ANY UP0, P1 ;  /* 0x0000000000ff7886 */ /* 0x000fe20000800100 */
[----:B------:R-:W-:Y:S01]  /*1f60*/  USHF.L.U32 UR6, UR4, 0x1f, URZ ;  /* 0x0000001f04067899 */ /* 0x000fe200080006ff */
[----:B------:R3:W-:Y:S01]  /*1f70*/  @!P3 SYNCS.ARRIVE.TRANS64 RZ, [UR25+0xc000], R2 ;  /* 0x00c00002ffffb9a7 */ /* 0x0007e20008000019 */
[----:B------:R5:W-:Y:S06]  /*1f80*/  MEMBAR.ALL.CTA ;  /* 0x0000000000007992 */ /* 0x000bec0000008000 */
[----:B-----5:R-:W5:Y:S01]  /*1f90*/  FENCE.VIEW.ASYNC.S ;  /* 0x00000000000073c6 */ /* 0x020f620000000000 */
[----:B------:R-:W-:Y:S01]  /*1fa0*/  @UP0 UIADD3 UR13, UPT, UPT, UR25, 0xc000, URZ ;  /* 0x0000c000190d0890 */ /* 0x000fe2000fffe0ff */
[----:B-----5:R-:W-:Y:S01]  /*1fb0*/  VOTEU.ANY UP0, P1 ;  /* 0x0000000000ff7886 */ /* 0x020fe20000800100 */
[----:B------:R-:W-:Y:S01]  /*1fc0*/  VOTEU.ANY UP1, P0 ;  /* 0x0000000000ff7886 */ /* 0x000fe20000020100 */
[----:B---3--:R-:W-:-:S04]  /*1fd0*/  IMAD.U32 R2, RZ, RZ, UR6 ;  /* 0x00000006ff027e24 */ /* 0x008fc8000f8e00ff */
[----:B------:R-:W-:Y:S01]  /*1fe0*/  @UP1 UIADD3 UR29, UPT, UPT, UR25, 0xc000, URZ ;  /* 0x0000c000191d1890 */ /* 0x000fe2000fffe0ff */
[----:B------:R-:W-:Y:S01]  /*1ff0*/  VOTEU.ANY UP1, P0 ;  /* 0x0000000000ff7886 */ /* 0x000fe20000020100 */
[----:B------:R-:W-:Y:S06]  /*2000*/  BAR.SYNC.DEFER_BLOCKING 0x0 ;  /* 0x0000000000007b1d */ /* 0x000fec0000010000 */
[----:B------:R3:W-:Y:S01]  /*2010*/  @UP0 UTMALDG.2D [UR12], [UR20] ;  /* 0x0000000c140005b4 */ /* 0x0007e20008008000 */
[----:B------:R-:W-:Y:S01]  /*2020*/  UISETP.NE.U32.AND UP0, UPT, UR18, URZ, UPT ;  /* 0x000000ff1200728c */ /* 0x000fe2000bf05070 */
[----:B------:R-:W-:Y:S06]  /*2030*/  BAR.SYNC.DEFER_BLOCKING 0x0 ;  /* 0x0000000000007b1d */ /* 0x000fec0000010000 */
[----:B------:R3:W-:Y:S02]  /*2040*/  @UP1 UTMALDG.2D [UR28], [UR22] ;  /* 0x0000001c160015b4 */ /* 0x0007e40008008000 */
[----:B------:R-:W-:Y:S06]  /*2050*/  BAR.SYNC.DEFER_BLOCKING 0x0 ;  /* 0x0000000000007b1d */ /* 0x000fec0000010000 */
[----:B------:R-:W5:Y:S02]  /*2060*/  SYNCS.PHASECHK.TRANS64.TRYWAIT P0, [UR25+0xc000], R2 ;  /* 0x00c00002ff0075a7 */ /* 0x000f640008001119 */
[----:B---3-5:R-:W-:Y:S05]  /*2070*/  @!P0 BRA `(.L_x_61) ;  /* 0x0000000800d48947 */ /* 0x028fea0003800000 */
.L_x_76:
[----:B------:R-:W-:Y:S05]  /*2080*/  BRA.U UP0, `(.L_x_62) ;  /* 0x0000000100507547 */ /* 0x000fea000b800000 */
[----:B------:R-:W-:Y:S02]  /*2090*/  USHF.R.U32.HI UR10, URZ, 0x4, UR12 ;  /* 0x00000004ff0a7899 */ /* 0x000fe4000801160c */
[----:B------:R-:W-:Y:S02]  /*20a0*/  USHF.R.U32.HI UR12, URZ, 0x4, UR5 ;  /* 0x00000004ff0c7899 */ /* 0x000fe40008011605 */
[----:B------:R-:W-:Y:S02]  /*20b0*/  USGXT.U32 UR10, UR10, 0xe ;  /* 0x0000000e0a0a789a */ /* 0x000fe40008000000 */
[----:B------:R-:W-:Y:S02]  /*20c0*/  USGXT.U32 UR12, UR12, 0xe ;  /* 0x0000000e0c0c789a */ /* 0x000fe40008000000 */
[----:B------:R-:W-:Y:S02]  /*20d0*/  UIADD3 UR26, UP0, UPT, UR10, 0x2, URZ ;  /* 0x000000020a1a7890 */ /* 0x000fe4000ff1e0ff */
[----:B------:R-:W-:Y:S01]  /*20e0*/  UIADD3 UR28, UP1, UPT, UR12, 0x1000080, URZ ;  /* 0x010000800c1c7890 */ /* 0x000fe2000ff3e0ff */
[----:B------:R-:W-:Y:S01]  /*20f0*/  UMOV UR5, URZ ;  /* 0x000000ff00057c82 */ /* 0x000fe20008000000 */
[----:B------:R-:W-:Y:S01]  /*2100*/  UMOV UR6, URZ ;  /* 0x000000ff00067c82 */ /* 0x000fe20008000000 */
[----:B------:R-:W-:-:S02]  /*2110*/  ULOP3.LUT UR12, UR12, 0x1000000, URZ, 0xfc, !UPT ;  /* 0x010000000c0c7892 */ /* 0x000fc4000f8efcff */
[----:B------:R-:W-:Y:S02]  /*2120*/  UIADD3.X UR27, UPT, UPT, UR5, -0x7fffbfe0, URZ, UP0, !UPT ;  /* 0x80004020051b7890 */ /* 0x000fe400087fe4ff */
[----:B------:R-:W-:Y:S01]  /*2130*/  UIADD3.X UR29, UPT, UPT, UR6, 0x40004040, URZ, UP1, !UPT ;  /* 0x40004040061d7890 */ /* 0x000fe20008ffe4ff */
[----:B------:R-:W-:Y:S01]  /*2140*/  UMOV UR30, 0x0 ;  /* 0x00000000001e7882 */ /* 0x000fe20000000000 */
[----:B------:R-:W-:Y:S01]  /*2150*/  UMOV UR31, 0x8210010 ;  /* 0x08210010001f7882 */ /* 0x000fe20000000000 */
[----:B------:R-:W-:Y:S01]  /*2160*/  UMOV UR11, 0x80004020 ;  /* 0x80004020000b7882 */ /* 0x000fe20000000000 */
[----:B------:R-:W-:Y:S01]  /*2170*/  UMOV UR13, 0x40004040 ;  /* 0x40004040000d7882 */ /* 0x000fe20000000000 */
[----:B------:R-:W-:Y:S01]  /*2180*/  UMOV UR6, 0x0 ;  /* 0x0000000000067882 */ /* 0x000fe20000000000 */
[----:B------:R-:W-:Y:S01]  /*2190*/  UMOV UR7, 0x8210010 ;  /* 0x0821001000077882 */ /* 0x000fe20000000000 */
[----:B------:R3:W-:Y:S02]  /*21a0*/  UTCHMMA gdesc[UR10], gdesc[UR12], tmem[UR24], tmem[UR30], idesc[UR31], UPT ;  /* 0x00ff1e0c0a0075ea */ /* 0x0007e4000b800018 */
[----:B------:R3:W-:Y:S01]  /*21b0*/  UTCHMMA gdesc[UR26], gdesc[UR28], tmem[UR24], tmem[UR6], idesc[UR7], UPT ;  /* 0x00ff061c1a0075ea */ /* 0x0007e2000b800018 */
[----:B------:R-:W-:-:S02]  /*21c0*/  NOP ;  /* 0x0000000000007918 */ /* 0x000fc40000000000 */
.L_x_62:
[----:B------:R-:W-:Y:S01]  /*21d0*/  ELECT P0, URZ, PT ;  /* 0x0000000000ff782f */ /* 0x000fe20003800000 */
[----:B---3--:R-:W-:-:S03]  /*21e0*/  UIADD3 UR6, UPT, UPT, UR25, 0xc020, URZ ;  /* 0x0000c02019067890 */ /* 0x008fc6000fffe0ff */
[----:B------:R-:W-:Y:S01]  /*21f0*/  ISETP.LT.U32.AND P0, PT, R68, 0x20, P0 ;  /* 0x000000204400780c */ /* 0x000fe20000701070 */
[----:B------:R-:W-:-:S12]  /*2200*/  UMOV UR7, URZ ;  /* 0x000000ff00077c82 */ /* 0x000fd80008000000 */
[----:B------:R-:W-:Y:S01]  /*2210*/  VOTEU.ANY UP0, P0 ;  /* 0x0000000000ff7886 */ /* 0x000fe20000000100 */
[----:B------:R-:W-:-:S04]  /*2220*/  VOTEU.ANY UP1, P0 ;  /* 0x0000000000ff7886 */ /* 0x000fc80000020100 */
[----:B------:R-:W-:Y:S02]  /*2230*/  @UP0 UMOV UR6, UR6 ;  /* 0x0000000600060c82 */ /* 0x000fe40008000000 */
[----:B------:R3:W-:Y:S01]  /*2240*/  @UP1 UTCBAR [UR6], URZ ;  /* 0x000000ff060013e9 */ /* 0x0007e200080000ff */
[----:B------:R-:W-:Y:S06]  /*2250*/  BAR.SYNC.DEFER_BLOCKING 0x0 ;  /* 0x0000000000007b1d */ /* 0x000fec0000010000 */
[----:B------:R-:W5:Y:S02]  /*2260*/  SYNCS.PHASECHK.TRANS64.TRYWAIT P0, [UR25+0xc020], R2 ;  /* 0x00c02002ff0075a7 */ /* 0x000f640008001119 */
[----:B---3-5:R-:W-:Y:S05]  /*2270*/  @!P0 BRA `(.L_x_63) ;  /* 0x0000000800608947 */ /* 0x028fea0003800000 */
.L_x_77:
[----:B------:R-:W-:Y:S02]  /*2280*/  UIADD3 UR9, UPT, UPT, UR9, 0x1, URZ ;  /* 0x0000000109097890 */ /* 0x000fe4000fffe0ff */
[----:B------:R-:W-:Y:S02]  /*2290*/  UIADD3 UR14, UPT, UPT, UR14, 0x20, URZ ;  /* 0x000000200e0e7890 */ /* 0x000fe4000fffe0ff */
[----:B------:R-:W-:-:S04]  /*22a0*/  UISETP.NE.U32.AND UP0, UPT, UR9, 0x3, UPT ;  /* 0x000000030900788c */ /* 0x000fc8000bf05070 */
[----:B------:R-:W-:Y:S02]  /*22b0*/  USEL UR5, URZ, 0x1, UP0 ;  /* 0x00000001ff057887 */ /* 0x000fe40008000000 */
[----:B------:R-:W-:Y:S02]  /*22c0*/  USEL UR9, UR9, URZ, UP0 ;  /* 0x000000ff09097287 */ /* 0x000fe40008000000 */
[----:B--2---:R-:W-:Y:S02]  /*22d0*/  UISETP.GE.AND UP0, UPT, UR14, UR32, UPT ;  /* 0x000000200e00728c */ /* 0x004fe4000bf06270 */
[----:B------:R-:W-:-:S07]  /*22e0*/  ULOP3.LUT UR4, UR4, UR5, URZ, 0x3c, !UPT ;  /* 0x0000000504047292 */ /* 0x000fce000f8e3cff */
[----:B------:R-:W-:Y:S05]  /*22f0*/  BRA.U !UP0, `(.L_x_64) ;  /* 0xfffffff908e07547 */ /* 0x000fea000b83ffff */
.L_x_57:
[----:B---3-5:R-:W-:Y:S06]  /*2300*/  BAR.SYNC.DEFER_BLOCKING 0x0 ;  /* 0x0000000000007b1d */ /* 0x028fec0000010000 */
[----:B------:R-:W-:Y:S04]  /*2310*/  BSSY.RECONVERGENT B4, `(.L_x_65) ;  /* 0x0000004000047945 */ /* 0x000fe80003800200 */
[----:B------:R-:W-:Y:S05]  /*2320*/  @P3 BRA `(.L_x_66) ;  /* 0x0000000000083947 */ /* 0x000fea0003800000 */
[----:B------:R-:W2:Y:S02]  /*2330*/  SYNCS.CCTL.IV [UR8+0xc000] ;  /* 0x00c00000ff0079b1 */ /* 0x000ea40008000008 */
[----:B--2---:R-:W2:Y:S02]  /*2340*/  SYNCS.CCTL.IV [UR8+0xc020] ;  /* 0x00c02000ff0079b1 */ /* 0x004ea40008000008 */
.L_x_66:
[----:B------:R-:W-:Y:S05]  /*2350*/  BSYNC.RECONVERGENT B4 ;  /* 0x0000000000047941 */ /* 0x000fea0003800200 */
.L_x_65:
[----:B--2---:R-:W-:Y:S06]  /*2360*/  BAR.SYNC.DEFER_BLOCKING 0x0 ;  /* 0x0000000000007b1d */ /* 0x004fec0000010000 */
[----:B------:R-:W-:Y:S04]  /*2370*/  BSSY.RECONVERGENT B4, `(.L_x_67) ;  /* 0x0000004000047945 */ /* 0x000fe80003800200 */
[----:B------:R-:W-:Y:S05]  /*2380*/  @P3 BRA `(.L_x_68) ;  /* 0x0000000000083947 */ /* 0x000fea0003800000 */
[----:B------:R-:W2:Y:S02]  /*2390*/  SYNCS.CCTL.IV [UR8+0xc008] ;  /* 0x00c00800ff0079b1 */ /* 0x000ea40008000008 */
[----:B--2---:R-:W2:Y:S02]  /*23a0*/  SYNCS.CCTL.IV [UR8+0xc028] ;  /* 0x00c02800ff0079b1 */ /* 0x004ea40008000008 */
.L_x_68:
[----:B------:R-:W-:Y:S05]  /*23b0*/  BSYNC.RECONVERGENT B4 ;  /* 0x0000000000047941 */ /* 0x000fea0003800200 */
.L_x_67:
[----:B--2---:R-:W-:Y:S06]  /*23c0*/  BAR.SYNC.DEFER_BLOCKING 0x0 ;  /* 0x0000000000007b1d */ /* 0x004fec0000010000 */
[----:B------:R-:W-:Y:S04]  /*23d0*/  BSSY.RECONVERGENT B4, `(.L_x_69) ;  /* 0x0000004000047945 */ /* 0x000fe80003800200 */
[----:B------:R-:W-:Y:S05]  /*23e0*/  @P3 BRA `(.L_x_70) ;  /* 0x0000000000083947 */ /* 0x000fea0003800000 */
[----:B------:R-:W2:Y:S02]  /*23f0*/  SYNCS.CCTL.IV [UR8+0xc010] ;  /* 0x00c01000ff0079b1 */ /* 0x000ea40008000008 */
[----:B--2---:R-:W2:Y:S02]  /*2400*/  SYNCS.CCTL.IV [UR8+0xc030] ;  /* 0x00c03000ff0079b1 */ /* 0x004ea40008000008 */
.L_x_70:
[----:B------:R-:W-:Y:S05]  /*2410*/  BSYNC.RECONVERGENT B4 ;  /* 0x0000000000047941 */ /* 0x000fea0003800200 */
.L_x_69:
[----:B------:R-:W-:Y:S01]  /*2420*/  USHF.L.U32 UR4, UR18, 0x15, URZ ;  /* 0x0000001512047899 */ /* 0x000fe200080006ff */
[C---:B------:R-:W-:Y:S01]  /*2430*/  IMAD.SHL.U32 R2, R0.reuse, 0x80, RZ ;  /* 0x0000008000027824 */ /* 0x040fe200078e00ff */
[----:B------:R-:W-:Y:S01]  /*2440*/  USHF.L.U32 UR5, UR18, 0x4, URZ ;  /* 0x0000000412057899 */ /* 0x000fe200080006ff */
[----:B------:R-:W-:Y:S01]  /*2450*/  IMAD.SHL.U32 R3, R0, 0x10, RZ ;  /* 0x0000001000037824 */ /* 0x000fe200078e00ff */
[----:B------:R-:W-:Y:S02]  /*2460*/  ULOP3.LUT UR4, UR4, 0x600000, URZ, 0xc0, !UPT ;  /* 0x0060000004047892 */ /* 0x000fe4000f8ec0ff */
[----:B------:R-:W-:Y:S01]  /*2470*/  ULOP3.LUT UR5, UR5, 0x40, URZ, 0xc0, !UPT ;  /* 0x0000004005057892 */ /* 0x000fe2000f8ec0ff */
[----:B------:R-:W-:Y:S02]  /*2480*/  LOP3.LUT R2, R2, 0x7f80, RZ, 0xc0, !PT ;  /* 0x00007f8002027812 */ /* 0x000fe400078ec0ff */
[----:B------:R-:W-:Y:S01]  /*2490*/  ELECT P0, URZ, PT ;  /* 0x0000000000ff782f */ /* 0x000fe20003800000 */
[----:B------:R-:W-:Y:S01]  /*24a0*/  UIADD3 UR4, UPT, UPT, UR5, UR4, UR24 ;  /* 0x0000000405047290 */ /* 0x000fe2000fffe018 */
[----:B------:R-:W-:Y:S01]  /*24b0*/  LOP3.LUT R2, R2, 0x70, R3, 0xf8, !PT ;  /* 0x0000007002027812 */ /* 0x000fe200078ef803 */
[----:B------:R-:W-:Y:S01]  /*24c0*/  ULOP3.LUT UR18, UR18, 0x1, URZ, 0xc0, !UPT ;  /* 0x0000000112127892 */ /* 0x000fe2000f8ec0ff */
[----:B------:R-:W-:Y:S01]  /*24d0*/  ISETP.LT.U32.AND P0, PT, R68, 0x40, P0 ;  /* 0x000000404400780c */ /* 0x000fe20000701070 */
[----:B------:R-:W-:Y:S01]  /*24e0*/  UMOV UR6, UR15 ;  /* 0x0000000f00067c82 */ /* 0x000fe20008000000 */
[C---:B------:R-:W-:Y:S01]  /*24f0*/  LOP3.LUT R0, R2.reuse, 0x10, RZ, 0x3c, !PT ;  /* 0x0000001002007812 */ /* 0x040fe200078e3cff */
[----:B------:R-:W-:Y:S01]  /*2500*/  ULEA UR5, UR18, UR19, 0x6 ;  /* 0x0000001312057291 */ /* 0x000fe2000f8e30ff */
[----:B------:R-:W-:-:S02]  /*2510*/  LOP3.LUT R3, R2, 0x20, RZ, 0x3c, !PT ;  /* 0x0000002002037812 */ /* 0x000fc400078e3cff */
[----:B----4-:R-:W3:Y:S01]  /*2520*/  LDTM.x64 R4, tmem[UR4] ;  /* 0x00000004000479ee */ /* 0x010ee20008340000 */
[----:B------:R-:W-:Y:S01]  /*2530*/  NOP ;  /* 0x0000000000007918 */ /* 0x000fe20000000000 */
[----:B------:R-:W-:-:S05]  /*2540*/  ULEA UR4, UR18, UR8, 0xe ;  /* 0x0000000812047291 */ /* 0x000fca000f8e70ff */
[----:B---3--:R-:W-:Y:S01]  /*2550*/  VOTEU.ANY UP1, P0 ;  /* 0x0000000000ff7886 */ /* 0x008fe20000020100 */
[----:B------:R-:W-:Y:S01]  /*2560*/  VOTEU.ANY UP0, P0 ;  /* 0x0000000000ff7886 */ /* 0x000fe20000000100 */
[----:B------:R-:W-:Y:S02]  /*2570*/  F2FP.F16.F32.PACK_AB R4, R5, R4 ;  /* 0x000000040504723e */ /* 0x000fe400000000ff */
[----:B------:R-:W-:Y:S02]  /*2580*/  F2FP.F16.F32.PACK_AB R5, R7, R6 ;  /* 0x000000060705723e */ /* 0x000fe400000000ff */
[----:B------:R-:W-:Y:S02]  /*2590*/  F2FP.F16.F32.PACK_AB R12, R13, R12 ;  /* 0x0000000c0d0c723e */ /* 0x000fe400000000ff */
[----:B------:R-:W-:Y:S02]  /*25a0*/  F2FP.F16.F32.PACK_AB R6, R9, R8 ;  /* 0x000000080906723e */ /* 0x000fe400000000ff */
[----:B------:R-:W-:-:S02]  /*25b0*/  F2FP.F16.F32.PACK_AB R7, R11, R10 ;  /* 0x0000000a0b07723e */ /* 0x000fc400000000ff */
[----:B------:R-:W-:Y:S02]  /*25c0*/  F2FP.F16.F32.PACK_AB R13, R15, R14 ;  /* 0x0000000e0f0d723e */ /* 0x000fe400000000ff */
[----:B------:R-:W-:Y:S01]  /*25d0*/  F2FP.F16.F32.PACK_AB R20, R21, R20 ;  /* 0x000000141514723e */ /* 0x000fe200000000ff */
[----:B--2---:R2:W-:Y:S01]  /*25e0*/  STS.128 [R2+UR8], R4 ;  /* 0x0000000402007988 */ /* 0x0045e20008000c08 */
[----:B------:R-:W-:Y:S02]  /*25f0*/  F2FP.F16.F32.PACK_AB R14, R17, R16 ;  /* 0x00000010110e723e */ /* 0x000fe400000000ff */
[----:B------:R-:W-:Y:S02]  /*2600*/  F2FP.F16.F32.PACK_AB R15, R19, R18 ;  /* 0x00000012130f723e */ /* 0x000fe400000000ff */
[----:B------:R-:W-:Y:S02]  /*2610*/  F2FP.F16.F32.PACK_AB R21, R23, R22 ;  /* 0x000000161715723e */ /* 0x000fe400000000ff */
[----:B------:R-:W-:Y:S01]  /*2620*/  F2FP.F16.F32.PACK_AB R28, R29, R28 ;  /* 0x0000001c1d1c723e */ /* 0x000fe200000000ff */
[----:B------:R2:W-:Y:S01]  /*2630*/  STS.128 [R0+UR8], R12 ;  /* 0x0000000c00007988 */ /* 0x0005e20008000c08 */
[----:B------:R-:W-:-:S02]  /*2640*/  F2FP.F16.F32.PACK_AB R22, R25, R24 ;  /* 0x000000181916723e */ /* 0x000fc400000000ff */
[----:B------:R-:W-:Y:S02]  /*2650*/  F2FP.F16.F32.PACK_AB R23, R27, R26 ;  /* 0x0000001a1b17723e */ /* 0x000fe400000000ff */
[----:B------:R-:W-:Y:S02]  /*2660*/  F2FP.F16.F32.PACK_AB R29, R31, R30 ;  /* 0x0000001e1f1d723e */ /* 0x000fe400000000ff */
[----:B------:R-:W-:Y:S01]  /*2670*/  F2FP.F16.F32.PACK_AB R36, R37, R36 ;  /* 0x000000242524723e */ /* 0x000fe200000000ff */
[----:B------:R2:W-:Y:S01]  /*2680*/  STS.128 [R3+UR8], R20 ;  /* 0x0000001403007988 */ /* 0x0005e20008000c08 */
[----:B------:R-:W-:Y:S02]  /*2690*/  F2FP.F16.F32.PACK_AB R30, R33, R32 ;  /* 0x00000020211e723e */ /* 0x000fe400000000ff */
[----:B------:R-:W-:Y:S02]  /*26a0*/  F2FP.F16.F32.PACK_AB R31, R35, R34 ;  /* 0x00000022231f723e */ /* 0x000fe400000000ff */
[----:B------:R-:W-:-:S02]  /*26b0*/  F2FP.F16.F32.PACK_AB R37, R39, R38 ;  /* 0x000000262725723e */ /* 0x000fc400000000ff */
[----:B------:R-:W-:Y:S02]  /*26c0*/  F2FP.F16.F32.PACK_AB R44, R45, R44 ;  /* 0x0000002c2d2c723e */ /* 0x000fe400000000ff */
[----:B------:R-:W-:Y:S02]  /*26d0*/  LOP3.LUT R8, R2, 0x30, RZ, 0x3c, !PT ;  /* 0x0000003002087812 */ /* 0x000fe400078e3cff */
[----:B------:R-:W-:Y:S02]  /*26e0*/  F2FP.F16.F32.PACK_AB R38, R41, R40 ;  /* 0x000000282926723e */ /* 0x000fe400000000ff */
[----:B------:R-:W-:Y:S01]  /*26f0*/  F2FP.F16.F32.PACK_AB R39, R43, R42 ;  /* 0x0000002a2b27723e */ /* 0x000fe200000000ff */
[----:B------:R2:W-:Y:S01]  /*2700*/  STS.128 [R8+UR8], R28 ;  /* 0x0000001c08007988 */ /* 0x0005e20008000c08 */
[----:B------:R-:W-:Y:S02]  /*2710*/  F2FP.F16.F32.PACK_AB R45, R47, R46 ;  /* 0x0000002e2f2d723e */ /* 0x000fe400000000ff */
[----:B------:R-:W-:-:S02]  /*2720*/  F2FP.F16.F32.PACK_AB R52, R53, R52 ;  /* 0x000000343534723e */ /* 0x000fc400000000ff */
[C---:B------:R-:W-:Y:S02]  /*2730*/  LOP3.LUT R9, R2.reuse, 0x40, RZ, 0x3c, !PT ;  /* 0x0000004002097812 */ /* 0x040fe400078e3cff */
[----:B------:R-:W-:Y:S02]  /*2740*/  F2FP.F16.F32.PACK_AB R46, R49, R48 ;  /* 0x00000030312e723e */ /* 0x000fe400000000ff */
[----:B------:R-:W-:Y:S01]  /*2750*/  F2FP.F16.F32.PACK_AB R47, R51, R50 ;  /* 0x00000032332f723e */ /* 0x000fe200000000ff */
[----:B------:R2:W-:Y:S01]  /*2760*/  STS.128 [R9+UR8], R36 ;  /* 0x0000002409007988 */ /* 0x0005e20008000c08 */
[----:B------:R-:W-:Y:S02]  /*2770*/  F2FP.F16.F32.PACK_AB R53, R55, R54 ;  /* 0x000000363735723e */ /* 0x000fe400000000ff */
[----:B------:R-:W-:Y:S02]  /*2780*/  F2FP.F16.F32.PACK_AB R60, R61, R60 ;  /* 0x0000003c3d3c723e */ /* 0x000fe400000000ff */
[----:B------:R-:W-:-:S02]  /*2790*/  LOP3.LUT R10, R2, 0x50, RZ, 0x3c, !PT ;  /* 0x00000050020a7812 */ /* 0x000fc400078e3cff */
[----:B------:R-:W-:Y:S02]  /*27a0*/  F2FP.F16.F32.PACK_AB R54, R57, R56 ;  /* 0x000000383936723e */ /* 0x000fe400000000ff */
[----:B------:R-:W-:Y:S01]  /*27b0*/  F2FP.F16.F32.PACK_AB R55, R59, R58 ;  /* 0x0000003a3b37723e */ /* 0x000fe200000000ff */
[----:B------:R2:W-:Y:S01]  /*27c0*/  STS.128 [R10+UR8], R44 ;  /* 0x0000002c0a007988 */ /* 0x0005e20008000c08 */
[----:B------:R-:W-:Y:S02]  /*27d0*/  F2FP.F16.F32.PACK_AB R61, R63, R62 ;  /* 0x0000003e3f3d723e */ /* 0x000fe400000000ff */
[C---:B------:R-:W-:Y:S02]  /*27e0*/  LOP3.LUT R11, R2.reuse, 0x60, RZ, 0x3c, !PT ;  /* 0x00000060020b7812 */ /* 0x040fe400078e3cff */
[----:B------:R-:W-:Y:S02]  /*27f0*/  F2FP.F16.F32.PACK_AB R62, R65, R64 ;  /* 0x00000040413e723e */ /* 0x000fe400000000ff */
[----:B------:R-:W-:Y:S01]  /*2800*/  F2FP.F16.F32.PACK_AB R63, R67, R66 ;  /* 0x00000042433f723e */ /* 0x000fe200000000ff */
[----:B------:R2:W-:Y:S01]  /*2810*/  STS.128 [R11+UR8], R52 ;  /* 0x000000340b007988 */ /* 0x0005e20008000c08 */
[----:B------:R-:W-:-:S05]  /*2820*/  LOP3.LUT R16, R2, 0x70, RZ, 0x3c, !PT ;  /* 0x0000007002107812 */ /* 0x000fca00078e3cff */
[----:B------:R2:W-:Y:S01]  /*2830*/  STS.128 [R16+UR8], R60 ;  /* 0x0000003c10007988 */ /* 0x0005e20008000c08 */
[----:B------:R3:W-:Y:S06]  /*2840*/  MEMBAR.ALL.CTA ;  /* 0x0000000000007992 */ /* 0x0007ec0000008000 */
[----:B---3--:R-:W3:Y:S02]  /*2850*/  FENCE.VIEW.ASYNC.S ;  /* 0x00000000000073c6 */ /* 0x008ee40000000000 */
[----:B---3--:R-:W-:Y:S06]  /*2860*/  BAR.SYNC.DEFER_BLOCKING 0x0 ;  /* 0x0000000000007b1d */ /* 0x008fec0000010000 */
[----:B------:R2:W-:Y:S01]  /*2870*/  @UP1 UTMASTG.2D [UR4], [UR16] ;  /* 0x00000004100013b5 */ /* 0x0005e20008008000 */
[----:B------:R0:W-:Y:S01]  /*2880*/  UTMACMDFLUSH ;  /* 0x00000000000079b7 */ /* 0x0001e20000000000 */
[----:B------:R-:W-:-:S04]  /*2890*/  DEPBAR.LE SB0, 0x0 ;  /* 0x000080000000791a */ /* 0x000fc80000000000 */
[----:B------:R-:W-:Y:S08]  /*28a0*/  BAR.SYNC.DEFER_BLOCKING 0x0 ;  /* 0x0000000000007b1d */ /* 0x000ff00000010000 */
[----:B------:R-:W-:Y:S06]  /*28b0*/  BAR.SYNC.DEFER_BLOCKING 0x0 ;  /* 0x0000000000007b1d */ /* 0x000fec0000010000 */
[----:B--2---:R-:W-:Y:S05]  /*28c0*/  @P2 BRA `(.L_x_71) ;  /* 0x0000000000a02947 */ /* 0x004fea0003800000 */
[----:B------:R-:W2:Y:S01]  /*28d0*/  S2UR UR5, SR_CgaCtaId ;  /* 0x00000000000579c3 */ /* 0x000ea20000008800 */
[----:B------:R-:W-:Y:S01]  /*28e0*/  NOP ;  /* 0x0000000000007918 */ /* 0x000fe20000000000 */
[----:B------:R-:W-:Y:S01]  /*28f0*/  UMOV UR4, 0x50 ;  /* 0x0000005000047882 */ /* 0x000fe20000000000 */
[----:B------:R-:W-:Y:S02]  /*2900*/  IMAD.U32 R0, RZ, RZ, UR24 ;  /* 0x00000018ff007e24 */ /* 0x000fe4000f8e00ff */
[----:B------:R-:W-:Y:S02]  /*2910*/  IMAD.MOV.U32 R3, RZ, RZ, 0xf ;  /* 0x0000000fff037424 */ /* 0x000fe400078e00ff */
[----:B------:R-:W-:Y:S01]  /*2920*/  IMAD.MOV.U32 R7, RZ, RZ, 0x1 ;  /* 0x00000001ff077424 */ /* 0x000fe200078e00ff */
[----:B------:R-:W-:-:S04]  /*2930*/  LOP3.LUT R0, R0, 0xffff, RZ, 0xc0, !PT ;  /* 0x0000ffff00007812 */ /* 0x000fc800078ec0ff */
[----:B------:R-:W-:-:S05]  /*2940*/  SHF.R.U32.HI R0, RZ, 0x5, R0 ;  /* 0x00000005ff007819 */ /* 0x000fca0000011600 */
[----:B------:R-:W-:Y:S01]  /*2950*/  VIADD R2, R0, 0x10 ;  /* 0x0000001000027836 */ /* 0x000fe20000000000 */
[----:B------:R-:W-:Y:S01]  /*2960*/  SHF.L.U32 R0, R3, R0, RZ ;  /* 0x0000000003007219 */ /* 0x000fe200000006ff */
[----:B--2---:R-:W-:-:S03]  /*2970*/  ULEA UR6, UR5, UR4, 0x18 ;  /* 0x0000000405067291 */ /* 0x004fc6000f8ec0ff */
[----:B------:R-:W-:-:S04]  /*2980*/  SHF.L.U32 R3, R7, R2, RZ ;  /* 0x0000000207037219 */ /* 0x000fc800000006ff */
[----:B------:R-:W-:Y:S02]  /*2990*/  LOP3.LUT R0, R3, R0, RZ, 0xfc, !PT ;  /* 0x0000000003007212 */ /* 0x000fe400078efcff */
[----:B------:R-:W2:Y:S02]  /*29a0*/  LDS R5, [UR6] ;  /* 0x00000006ff057984 */ /* 0x000ea40008000800 */
[C---:B------:R-:W-:Y:S02]  /*29b0*/  LOP3.LUT R2, R0.reuse, 0xffff, RZ, 0xc0, !PT ;  /* 0x0000ffff00027812 */ /* 0x040fe400078ec0ff */
[----:B--2---:R-:W-:-:S04]  /*29c0*/  LOP3.LUT R3, R0, 0xffff, R5, 0x80, !PT ;  /* 0x0000ffff00037812 */ /* 0x004fc800078e8005 */
[----:B------:R-:W-:-:S13]  /*29d0*/  ISETP.NE.AND P0, PT, R3, R2, PT ;  /* 0x000000020300720c */ /* 0x000fda0003f05270 */
[----:B------:R-:W-:Y:S05]  /*29e0*/  @P0 BRA `(.L_x_72) ;  /* 0x0000000000500947 */ /* 0x000fea0003800000 */
[----:B------:R-:W-:Y:S02]  /*29f0*/  SHF.R.U32.HI R5, RZ, 0x10, R5 ;  /* 0x00000010ff057819 */ /* 0x000fe40000011605 */
[----:B------:R-:W-:-:S04]  /*2a00*/  SHF.R.U32.HI R2, RZ, 0x10, R0 ;  /* 0x00000010ff027819 */ /* 0x000fc80000011600 */
[----:B------:R-:W-:-:S04]  /*2a10*/  LOP3.LUT R5, R5, R2, RZ, 0xc0, !PT ;  /* 0x0000000205057212 */ /* 0x000fc800078ec0ff */
[----:B------:R-:W-:-:S13]  /*2a20*/  ISETP.NE.AND P0, PT, R5, R2, PT ;  /* 0x000000020500720c */ /* 0x000fda0003f05270 */
[----:B------:R-:W-:Y:S05]  /*2a30*/  @P0 BRA `(.L_x_73) ;  /* 0x0000000000300947 */ /* 0x000fea0003800000 */
[----:B------:R-:W-:Y:S01]  /*2a40*/  R2UR UR4, R0 ;  /* 0x00000000000472ca */ /* 0x000fe200000e0000 */
[----:B------:R-:W-:Y:S01]  /*2a50*/  VOTEU.ANY UR5, UPT, PT ;  /* 0x0000000000057886 */ /* 0x000fe200038e0100 */
[----:B------:R-:W2:Y:S01]  /*2a60*/  S2R R0, SR_LANEID ;  /* 0x0000000000007919 */ /* 0x000ea20000000000 */
[----:B------:R-:W-:-:S10]  /*2a70*/  UFLO.U32 UR5, UR5 ;  /* 0x00000005000572bd */ /* 0x000fd400080e0000 */
[----:B------:R-:W-:-:S06]  /*2a80*/  ULOP3.LUT UR4, URZ, UR4, URZ, 0x33, !UPT ;  /* 0x00000004ff047292 */ /* 0x000fcc000f8e33ff */
[----:B------:R-:W-:-:S04]  /*2a90*/  IMAD.U32 R2, RZ, RZ, UR4 ;  /* 0x00000004ff027e24 */ /* 0x000fc8000f8e00ff */
[----:B------:R-:W3:Y:S02]  /*2aa0*/  REDUX UR7, R2 ;  /* 0x00000000020773c4 */ /* 0x000ee40000000000 */
[----:B------:R4:W-:Y:S01]  /*2ab0*/  UTCATOMSWS.AND URZ, UR4 ;  /* 0x0000000400ff79e3 */ /* 0x0009e20008000000 */
[----:B--2---:R-:W-:Y:S01]  /*2ac0*/  ISETP.EQ.U32.AND P0, PT, R0, UR5, PT ;  /* 0x0000000500007c0c */ /* 0x004fe2000bf02070 */
[----:B---3--:R-:W-:-:S12]  /*2ad0*/  IMAD.U32 R0, RZ, RZ, UR7 ;  /* 0x00000007ff007e24 */ /* 0x008fd8000f8e00ff */
[----:B------:R4:W-:Y:S01]  /*2ae0*/  @P0 ATOMS.AND RZ, [UR6], R0 ;  /* 0x00000000ffff098c */ /* 0x0009e2000a800006 */
[----:B------:R-:W-:Y:S05]  /*2af0*/  BRA `(.L_x_71) ;  /* 0x0000000000147947 */ /* 0x000fea0003800000 */
.L_x_73:
[----:B------:R-:W-:-:S07]  /*2b00*/  MOV R2, 0x2b20 ;  /* 0x00002b2000027802 */ /* 0x000fce0000000f00 */
[----:B-1----:R-:W-:Y:S05]  /*2b10*/  CALL.REL.NOINC `($__internal_0_$__cuda_sm10x_tcgen05_guardrail_trap_col_being_dealloced_not_returned_by_alloc) ;  /* 0x0000000000447944 */ /* 0x002fea0003c00000 */
[----:B------:R-:W-:Y:S05]  /*2b20*/  BRA `(.L_x_71) ;  /* 0x0000000000087947 */ /* 0x000fea0003800000 */
.L_x_72:
[----:B------:R-:W-:-:S07]  /*2b30*/  MOV R2, 0x2b50 ;  /* 0x00002b5000027802 */ /* 0x000fce0000000f00 */
[----:B-1----:R-:W-:Y:S05]  /*2b40*/  CALL.REL.NOINC `($__internal_2_$__cuda_sm10x_tcgen05_guardrail_trap_unallocated_columns_being_dealloced) ;  /* 0x0000000000507944 */ /* 0x002fea0003c00000 */
.L_x_71:
[----:B------:R-:W-:Y:S01]  /*2b50*/  NOP ;  /* 0x0000000000007918 */ /* 0x000fe20000000000 */
[----:B----4-:R-:W-:Y:S05]  /*2b60*/  EXIT ;  /* 0x000000000000794d */ /* 0x010fea0003800000 */
.L_x_58:
[----:B------:R-:W2:Y:S02]  /*2b70*/  SYNCS.PHASECHK.TRANS64.TRYWAIT P0, [UR8+0xc000], RZ ;  /* 0x00c000ffff0075a7 */ /* 0x000ea40008001108 */
[----:B--2---:R-:W-:Y:S05]  /*2b80*/  @!P0 BRA `(.L_x_58) ;  /* 0xfffffffc00f88947 */ /* 0x004fea000383ffff */
[----:B------:R-:W-:Y:S05]  /*2b90*/  BRA `(.L_x_74) ;  /* 0xfffffff000147947 */ /* 0x000fea000383ffff */
.L_x_60:
[----:B------:R-:W2:Y:S02]  /*2ba0*/  SYNCS.PHASECHK.TRANS64.TRYWAIT P1, [UR8+0xc020], RZ ;  /* 0x00c020ffff0075a7 */ /* 0x000ea40008021108 */
[----:B--2---:R-:W-:Y:S05]  /*2bb0*/  @!P1 BRA `(.L_x_60) ;  /* 0xfffffffc00f89947 */ /* 0x004fea000383ffff */
[----:B------:R-:W-:Y:S05]  /*2bc0*/  BRA `(.L_x_75) ;  /* 0xfffffff000987947 */ /* 0x000fea000383ffff */
.L_x_61:
[----:B------:R-:W3:Y:S02]  /*2bd0*/  SYNCS.PHASECHK.TRANS64.TRYWAIT P0, [UR25+0xc000], R2 ;  /* 0x00c00002ff0075a7 */ /* 0x000ee40008001119 */
[----:B---3--:R-:W-:Y:S05]  /*2be0*/  @!P0 BRA `(.L_x_61) ;  /* 0xfffffffc00f88947 */ /* 0x008fea000383ffff */
[----:B------:R-:W-:Y:S05]  /*2bf0*/  BRA `(.L_x_76) ;  /* 0xfffffff400207947 */ /* 0x000fea000383ffff */
.L_x_63:
[----:B------:R-:W3:Y:S02]  /*2c00*/  SYNCS.PHASECHK.TRANS64.TRYWAIT P0, [UR25+0xc020], R2 ;  /* 0x00c02002ff0075a7 */ /* 0x000ee40008001119 */
[----:B---3--:R-:W-:Y:S05]  /*2c10*/  @!P0 BRA `(.L_x_63) ;  /* 0xfffffffc00f88947 */ /* 0x008fea000383ffff */
[----:B------:R-:W-:Y:S05]  /*2c20*/  BRA `(.L_x_77) ;  /* 0xfffffff400947947 */ /* 0x000fea000383ffff */
        .weak           $__internal_0_$__cuda_sm10x_tcgen05_guardrail_trap_col_being_dealloced_not_returned_by_alloc
        .type           $__internal_0_$__cuda_sm10x_tcgen05_guardrail_trap_col_being_dealloced_not_returned_by_alloc,@function
        .size           $__internal_0_$__cuda_sm10x_tcgen05_guardrail_trap_col_being_dealloced_not_returned_by_alloc,($__internal_1_$__cuda_sm10x_tcgen05_guardrail_trap_phase_invalid_during_alloc - $__internal_0_$__cuda_sm10x_tcgen05_guardrail_trap_col_being_dealloced_not_returned_by_alloc)
$__internal_0_$__cuda_sm10x_tcgen05_guardrail_trap_col_being_dealloced_not_returned_by_alloc:
[----:B------:R-:W-:Y:S05]  /*2c30*/  BPT.TRAP 0x1 ;  /* 0x000000040000795c */ /* 0x000fea0000300000 */
[----:B------:R-:W-:-:S04]  /*2c40*/  IMAD.MOV.U32 R3, RZ, RZ, 0x0 ;  /* 0x00000000ff037424 */ /* 0x000fc800078e00ff */
[----:B------:R-:W-:Y:S05]  /*2c50*/  RET.REL.NODEC R2 `(gluon_tcgen05) ;  /* 0xffffffd002e87950 */ /* 0x000fea0003c3ffff */
        .weak           $__internal_1_$__cuda_sm10x_tcgen05_guardrail_trap_phase_invalid_during_alloc
        .type           $__internal_1_$__cuda_sm10x_tcgen05_guardrail_trap_phase_invalid_during_alloc,@function
        .size           $__internal_1_$__cuda_sm10x_tcgen05_guardrail_trap_phase_invalid_during_alloc,($__internal_2_$__cuda_sm10x_tcgen05_guardrail_trap_unallocated_columns_being_dealloced - $__internal_1_$__cuda_sm10x_tcgen05_guardrail_trap_phase_invalid_during_alloc)
$__internal_1_$__cuda_sm10x_tcgen05_guardrail_trap_phase_invalid_during_alloc:
[----:B------:R-:W-:Y:S05]  /*2c60*/  BPT.TRAP 0x1 ;  /* 0x000000040000795c */ /* 0x000fea0000300000 */
[----:B------:R-:W-:-:S04]  /*2c70*/  IMAD.MOV.U32 R3, RZ, RZ, 0x0 ;  /* 0x00000000ff037424 */ /* 0x000fc800078e00ff */
[----:B------:R-:W-:Y:S05]  /*2c80*/  RET.REL.NODEC R2 `(gluon_tcgen05) ;  /* 0xffffffd002dc7950 */ /* 0x000fea0003c3ffff */
        .weak           $__internal_2_$__cuda_sm10x_tcgen05_guardrail_trap_unallocated_columns_being_dealloced
        .type           $__internal_2_$__cuda_sm10x_tcgen05_guardrail_trap_unallocated_columns_being_dealloced,@function
        .size           $__internal_2_$__cuda_sm10x_tcgen05_guardrail_trap_unallocated_columns_being_dealloced,(.L_x_81 - $__internal_2_$__cuda_sm10x_tcgen05_guardrail_trap_unallocated_columns_being_dealloced)
$__internal_2_$__cuda_sm10x_tcgen05_guardrail_trap_unallocated_columns_being_dealloced:
[----:B------:R-:W-:Y:S05]  /*2c90*/  BPT.TRAP 0x1 ;  /* 0x000000040000795c */ /* 0x000fea0000300000 */
[----:B------:R-:W-:-:S04]  /*2ca0*/  IMAD.MOV.U32 R3, RZ, RZ, 0x0 ;  /* 0x00000000ff037424 */ /* 0x000fc800078e00ff */
[----:B------:R-:W-:Y:S05]  /*2cb0*/  RET.REL.NODEC R2 `(gluon_tcgen05) ;  /* 0xffffffd002d07950 */ /* 0x000fea0003c3ffff */
.L_x_78:
[----:B------:R-:W-:-:S00]  /*2cc0*/  BRA `(.L_x_78) ;  /* 0xfffffffc00fc7947 */ /* 0x000fc0000383ffff */
[----:B------:R-:W-:-:S00]  /*2cd0*/  NOP ;  /* 0x0000000000007918 */ /* 0x000fc00000000000 */
        /* <DEDUP_REMOVED lines=10> */
.L_x_81:


//--------------------- .nv.shared.gluon_tcgen05  --------------------------
	.section	.nv.shared.gluon_tcgen05,"aw",@nobits
	.sectionflags	@""
	.align	16
	.zero		1024


//--------------------- .nv.shared.reserved.0     --------------------------
	.section	.nv.shared.reserved.0,"aw",@nobits
	.align	8
	.weak		__nv_reservedSMEM_offset_0_alias
	.size		__nv_reservedSMEM_offset_0_alias, 0, 64
	.other		__nv_reservedSMEM_offset_0_alias,@"STO_CUDA_RESERVED_SHARED STV_DEFAULT"
__nv_reservedSMEM_offset_0_alias:
	.zero		0
.nv.shared.reserved.0:
	.zero		64
	.weak		__nv_reservedSMEM_allocation_phase
	.type		__nv_reservedSMEM_allocation_phase,@object
	.size		__nv_reservedSMEM_allocation_phase,(.L_0 - __nv_reservedSMEM_allocation_phase)
__nv_reservedSMEM_allocation_phase:
	.zero		1
.L_0:
	.zero		7
	.weak		__nv_reservedSMEM_devtool_atexit_pc
	.type		__nv_reservedSMEM_devtool_atexit_pc,@object
	.size		__nv_reservedSMEM_devtool_atexit_pc,(__nv_reservedSMEM_allocation_mask - __nv_reservedSMEM_devtool_atexit_pc)
__nv_reservedSMEM_devtool_atexit_pc:
	.zero		8
	.weak		__nv_reservedSMEM_allocation_mask
	.type		__nv_reservedSMEM_allocation_mask,@object
	.size		__nv_reservedSMEM_allocation_mask,(.L_2 - __nv_reservedSMEM_allocation_mask)
__nv_reservedSMEM_allocation_mask:
	.zero		4
.L_2:


//--------------------- .nv.constant0.gluon_tcgen05 --------------------------
	.section	.nv.constant0.gluon_tcgen05,"a",@progbits
	.sectionflags	@""
	.align	4
.nv.constant0.gluon_tcgen05:
	.zero		976


//--------------------- SYMBOLS --------------------------

	.type		.nv.reservedSmem.offset0,@object
	.size		.nv.reservedSmem.offset0,0x4
	.type		.nv.reservedSmem.cap,@object
	.size		.nv.reservedSmem.cap,0x4
